	.target	sm_90a

	.elftype	@"ET_EXEC"


//--------------------- .note.nv.tkinfo           --------------------------
	.section	.note.nv.tkinfo,"",@"SHT_NOTE"
	.sectionflags	@"SHF_NOTE_NV_TKINFO"
	.tkinfo
        /*0018*/ 	.word	0x00000002
        /*0030*/ 	.string	""
        /*0030*/ 	.string	"ptxas"
        /*0030*/ 	.string	"Cuda compilation tools, release 13.0, V13.0.88"
        /*0030*/ 	.string	"Build cuda_13.0.r13.0/compiler.36424714_0"
        /*0030*/ 	.string	"-arch sm_90a -m 64 "



//--------------------- .note.nv.cuinfo           --------------------------
	.section	.note.nv.cuinfo,"",@"SHT_NOTE"
	.sectionflags	@"SHF_NOTE_NV_CUINFO"
        /*0018*/ 	.short	0x0002
        /*001a*/ 	.short	0x005a
        /*001c*/ 	.short	0x0082
	.zero		2


//--------------------- .nv.info                  --------------------------
	.section	.nv.info,"",@"SHT_CUDA_INFO"
	.align	4


	//----- nvinfo : EIATTR_REGCOUNT
	.align		4
        /*0000*/ 	.byte	0x04, 0x2f
        /*0002*/ 	.short	(.L_16 - .L_15)
	.align		4
.L_15:
        /*0004*/ 	.word	index@(_ZN7cutlass13device_kernelINS_4fmha6kernel28FmhaKernelTmaWarpSpecializedINS1_10collective30FmhaMainloopTmaWarpSpecializedINS_10bfloat16_tEffN4cute5tupleIJNS7_1CILi128EEENS9_ILi64EEENS9_ILi48EEEEEENS8_IJiNS9_ILi1EEENS8_IJiiEEEEEESG_SG_NS4_14ResidualFusionEJEEENS4_15FmhaFwdEpilogueIS6_fNS8_IJSB_SC_SB_EEEEENS2_23IndividualTileSchedulerEJEEEEEvNT_6ParamsE)
        /*0008*/ 	.word	0x000000a8


	//----- nvinfo : EIATTR_FRAME_SIZE
	.align		4
.L_16:
        /*000c*/ 	.byte	0x04, 0x11
        /*000e*/ 	.short	(.L_18 - .L_17)
	.align		4
.L_17:
        /*0010*/ 	.word	index@($__internal_0_$__cuda_sm20_rcp_rn_f32_slowpath)
        /*0014*/ 	.word	0x00000000


	//----- nvinfo : EIATTR_FRAME_SIZE
	.align		4
.L_18:
        /*0018*/ 	.byte	0x04, 0x11
        /*001a*/ 	.short	(.L_20 - .L_19)
	.align		4
.L_19:
        /*001c*/ 	.word	index@(_ZN7cutlass13device_kernelINS_4fmha6kernel28FmhaKernelTmaWarpSpecializedINS1_10collective30FmhaMainloopTmaWarpSpecializedINS_10bfloat16_tEffN4cute5tupleIJNS7_1CILi128EEENS9_ILi64EEENS9_ILi48EEEEEENS8_IJiNS9_ILi1EEENS8_IJiiEEEEEESG_SG_NS4_14ResidualFusionEJEEENS4_15FmhaFwdEpilogueIS6_fNS8_IJSB_SC_SB_EEEEENS2_23IndividualTileSchedulerEJEEEEEvNT_6ParamsE)
        /*0020*/ 	.word	0x00000000


	//----- nvinfo : EIATTR_MIN_STACK_SIZE
	.align		4
.L_20:
        /*0024*/ 	.byte	0x04, 0x12
        /*0026*/ 	.short	(.L_22 - .L_21)
	.align		4
.L_21:
        /*0028*/ 	.word	index@(_ZN7cutlass13device_kernelINS_4fmha6kernel28FmhaKernelTmaWarpSpecializedINS1_10collective30FmhaMainloopTmaWarpSpecializedINS_10bfloat16_tEffN4cute5tupleIJNS7_1CILi128EEENS9_ILi64EEENS9_ILi48EEEEEENS8_IJiNS9_ILi1EEENS8_IJiiEEEEEESG_SG_NS4_14ResidualFusionEJEEENS4_15FmhaFwdEpilogueIS6_fNS8_IJSB_SC_SB_EEEEENS2_23IndividualTileSchedulerEJEEEEEvNT_6ParamsE)
        /*002c*/ 	.word	0x00000000
.L_22:


//--------------------- .nv.compat                --------------------------
	.section	.nv.compat,"",@"SHT_CUDA_COMPAT_INFO"
	.align	4
        /*0000*/ 	.byte	0x02, 0x09, 0x01, 0x00, 0x02, 0x02, 0x04, 0x00, 0x02, 0x05, 0x05, 0x00, 0x03, 0x07, 0x01, 0x01
        /*0010*/ 	.byte	0x02, 0x03, 0x01, 0x00, 0x02, 0x06, 0x01, 0x00, 0x04, 0x0b, 0x08, 0x00, 0x00, 0x00, 0x00, 0x00
        /*0020*/ 	.byte	0x00, 0x00, 0x00, 0x00


//--------------------- .nv.info._ZN7cutlass13device_kernelINS_4fmha6kernel28FmhaKernelTmaWarpSpecializedINS1_10collective30FmhaMainloopTmaWarpSpecializedINS_10bfloat16_tEffN4cute5tupleIJNS7_1CILi128EEENS9_ILi64EEENS9_ILi48EEEEEENS8_IJiNS9_ILi1EEENS8_IJiiEEEEEESG_SG_NS4_14ResidualFusionEJEEENS4_15FmhaFwdEpilogueIS6_fNS8_IJSB_SC_SB_EEEEENS2_23IndividualTileSchedulerEJEEEEEvNT_6ParamsE --------------------------
	.section	.nv.info._ZN7cutlass13device_kernelINS_4fmha6kernel28FmhaKernelTmaWarpSpecializedINS1_10collective30FmhaMainloopTmaWarpSpecializedINS_10bfloat16_tEffN4cute5tupleIJNS7_1CILi128EEENS9_ILi64EEENS9_ILi48EEEEEENS8_IJiNS9_ILi1EEENS8_IJiiEEEEEESG_SG_NS4_14ResidualFusionEJEEENS4_15FmhaFwdEpilogueIS6_fNS8_IJSB_SC_SB_EEEEENS2_23IndividualTileSchedulerEJEEEEEvNT_6ParamsE,"",@"SHT_CUDA_INFO"
	.sectionflags	@""
	.align	4


	//----- nvinfo : EIATTR_CUDA_API_VERSION
	.align		4
        /*0000*/ 	.byte	0x04, 0x37
        /*0002*/ 	.short	(.L_24 - .L_23)
.L_23:
        /*0004*/ 	.word	0x00000082


	//----- nvinfo : EIATTR_KPARAM_INFO
	.align		4
.L_24:
        /*0008*/ 	.byte	0x04, 0x17
        /*000a*/ 	.short	(.L_26 - .L_25)
.L_25:
        /*000c*/ 	.word	0x00000000
        /*0010*/ 	.short	0x0000
        /*0012*/ 	.short	0x0070
        /*0014*/ 	.byte	0x00, 0xf0, 0x01, 0x20


	//----- nvinfo : EIATTR_SPARSE_MMA_MASK
	.align		4
.L_26:
        /*0018*/ 	.byte	0x03, 0x50
        /*001a*/ 	.short	0x0000


	//----- nvinfo : EIATTR_MAXREG_COUNT
	.align		4
        /*001c*/ 	.byte	0x03, 0x1b
        /*001e*/ 	.short	0x00a8


	//----- nvinfo : EIATTR_NUM_BARRIERS
	.align		4
        /*0020*/ 	.byte	0x02, 0x4c
        /*0022*/ 	.byte	0x02
	.zero		1


	//----- nvinfo : EIATTR_EXTERNS
	.align		4
        /*0024*/ 	.byte	0x04, 0x0f
        /*0026*/ 	.short	(.L_28 - .L_27)


	//   ....[0]....
	.align		4
.L_27:
        /*0028*/ 	.word	index@(__assertfail)


	//----- nvinfo : EIATTR_MERCURY_ISA_VERSION
	.align		4
.L_28:
        /*002c*/ 	.byte	0x03, 0x5f
        /*002e*/ 	.short	0x0101


	//----- nvinfo : EIATTR_INT_WARP_WIDE_INSTR_OFFSETS
	.align		4
        /*0030*/ 	.byte	0x04, 0x31
        /*0032*/ 	.short	(.L_30 - .L_29)


	//   ....[0]....
.L_29:
        /*0034*/ 	.word	0x000006f0


	//   ....[1]....
        /*0038*/ 	.word	0x00000700


	//   ....[2]....
        /*003c*/ 	.word	0x00000710


	//   ....[3]....
        /*0040*/ 	.word	0x00000720


	//   ....[4]....
        /*0044*/ 	.word	0x00000790


	//----- nvinfo : EIATTR_COOP_GROUP_MASK_REGIDS
	.align		4
.L_30:
        /*0048*/ 	.byte	0x04, 0x29
        /*004a*/ 	.short	(.L_32 - .L_31)


	//   ....[0]....
.L_31:
        /*004c*/ 	.word	0xffffffff


	//   ....[1]....
        /*0050*/ 	.word	0xffffffff


	//   ....[2]....
        /*0054*/ 	.word	0xffffffff


	//   ....[3]....
        /*0058*/ 	.word	0xffffffff


	//   ....[4]....
        /*005c*/ 	.word	0xffffffff


	//   ....[5]....
        /*0060*/ 	.word	0xffffffff


	//   ....[6]....
        /*0064*/ 	.word	0xffffffff


	//   ....[7]....
        /*0068*/ 	.word	0xffffffff


	//   ....[8]....
        /*006c*/ 	.word	0xffffffff


	//   ....[9]....
        /*0070*/ 	.word	0xffffffff


	//   ....[10]....
        /*0074*/ 	.word	0xffffffff


	//   ....[11]....
        /*0078*/ 	.word	0xffffffff


	//   ....[12]....
        /*007c*/ 	.word	0xffffffff


	//   ....[13]....
        /*0080*/ 	.word	0xffffffff


	//   ....[14]....
        /*0084*/ 	.word	0xffffffff


	//   ....[15]....
        /*0088*/ 	.word	0xffffffff


	//   ....[16]....
        /*008c*/ 	.word	0xffffffff


	//   ....[17]....
        /*0090*/ 	.word	0xffffffff


	//   ....[18]....
        /*0094*/ 	.word	0xffffffff


	//   ....[19]....
        /*0098*/ 	.word	0xffffffff


	//   ....[20]....
        /*009c*/ 	.word	0xffffffff


	//   ....[21]....
        /*00a0*/ 	.word	0xffffffff


	//----- nvinfo : EIATTR_COOP_GROUP_INSTR_OFFSETS
	.align		4
.L_32:
        /*00a4*/ 	.byte	0x04, 0x28
        /*00a6*/ 	.short	(.L_34 - .L_33)


	//   ....[0]....
.L_33:
        /*00a8*/ 	.word	0x00000050


	//   ....[1]....
        /*00ac*/ 	.word	0x00000080


	//   ....[2]....
        /*00b0*/ 	.word	0x000001b0


	//   ....[3]....
        /*00b4*/ 	.word	0x00000370


	//   ....[4]....
        /*00b8*/ 	.word	0x00000530


	//   ....[5]....
        /*00bc*/ 	.word	0x00000690


	//   ....[6]....
        /*00c0*/ 	.word	0x00001580


	//   ....[7]....
        /*00c4*/ 	.word	0x000015d0


	//   ....[8]....
        /*00c8*/ 	.word	0x00001930


	//   ....[9]....
        /*00cc*/ 	.word	0x00001a20


	//   ....[10]....
        /*00d0*/ 	.word	0x00002d90


	//   ....[11]....
        /*00d4*/ 	.word	0x00002dc0


	//   ....[12]....
        /*00d8*/ 	.word	0x00002eb0


	//   ....[13]....
        /*00dc*/ 	.word	0x00003080


	//   ....[14]....
        /*00e0*/ 	.word	0x00004bd0


	//   ....[15]....
        /*00e4*/ 	.word	0x00004c30


	//   ....[16]....
        /*00e8*/ 	.word	0x00004f90


	//   ....[17]....
        /*00ec*/ 	.word	0x000050c0


	//   ....[18]....
        /*00f0*/ 	.word	0x000063d0


	//   ....[19]....
        /*00f4*/ 	.word	0x00006400


	//   ....[20]....
        /*00f8*/ 	.word	0x00006440


	//   ....[21]....
        /*00fc*/ 	.word	0x00006460


	//----- nvinfo : EIATTR_REG_RECONFIG
	.align		4
.L_34:
        /*0100*/ 	.byte	0x01, 0x54
	.zero		2


	//----- nvinfo : EIATTR_SYSCALL_OFFSETS
	.align		4
        /*0104*/ 	.byte	0x04, 0x46
        /*0106*/ 	.short	(.L_36 - .L_35)


	//   ....[0]....
.L_35:
        /*0108*/ 	.word	0x00006db0


	//   ....[1]....
        /*010c*/ 	.word	0x00006f10


	//----- nvinfo : EIATTR_MBARRIER_INSTR_OFFSETS
	.align		4
.L_36:
        /*0110*/ 	.byte	0x04, 0x39
        /*0112*/ 	.short	(.L_38 - .L_37)


	//   ....[0]....
.L_37:
        /*0114*/ 	.word	0x00000320
        /*0118*/ 	.word	0x000000ff
        /*011c*/ 	.word	0x0000a850
        /*0120*/ 	.short	0x0100
        /*0122*/ 	.byte	0x06
	.zero		1


	//   ....[1]....
        /*0124*/ 	.word	0x00000330
        /*0128*/ 	.word	0x000000ff
        /*012c*/ 	.word	0x0000a860
        /*0130*/ 	.short	0x0100
        /*0132*/ 	.byte	0x06
	.zero		1


	//   ....[2]....
        /*0134*/ 	.word	0x00000340
        /*0138*/ 	.word	0x000000ff
        /*013c*/ 	.word	0x0000a858
        /*0140*/ 	.short	0x0100
        /*0142*/ 	.byte	0x06
	.zero		1


	//   ....[3]....
        /*0144*/ 	.word	0x00000350
        /*0148*/ 	.word	0x000000ff
        /*014c*/ 	.word	0x0000a868
        /*0150*/ 	.short	0x0100
        /*0152*/ 	.byte	0x06
	.zero		1


	//   ....[4]....
        /*0154*/ 	.word	0x00000480
        /*0158*/ 	.word	0x000000ff
        /*015c*/ 	.word	0x0000a800
        /*0160*/ 	.short	0x0100
        /*0162*/ 	.byte	0x06
	.zero		1


	//   ....[5]....
        /*0164*/ 	.word	0x00000490
        /*0168*/ 	.word	0x000000ff
        /*016c*/ 	.word	0x0000a828
        /*0170*/ 	.short	0x0100
        /*0172*/ 	.byte	0x06
	.zero		1


	//   ....[6]....
        /*0174*/ 	.word	0x000004a0
        /*0178*/ 	.word	0x000000ff
        /*017c*/ 	.word	0x0000a808
        /*0180*/ 	.short	0x0100
        /*0182*/ 	.byte	0x06
	.zero		1


	//   ....[7]....
        /*0184*/ 	.word	0x000004b0
        /*0188*/ 	.word	0x000000ff
        /*018c*/ 	.word	0x0000a830
        /*0190*/ 	.short	0x0100
        /*0192*/ 	.byte	0x06
	.zero		1


	//   ....[8]....
        /*0194*/ 	.word	0x000004c0
        /*0198*/ 	.word	0x000000ff
        /*019c*/ 	.word	0x0000a810
        /*01a0*/ 	.short	0x0100
        /*01a2*/ 	.byte	0x06
	.zero		1


	//   ....[9]....
        /*01a4*/ 	.word	0x000004d0
        /*01a8*/ 	.word	0x000000ff
        /*01ac*/ 	.word	0x0000a838
        /*01b0*/ 	.short	0x0100
        /*01b2*/ 	.byte	0x06
	.zero		1


	//   ....[10]....
        /*01b4*/ 	.word	0x000004e0
        /*01b8*/ 	.word	0x000000ff
        /*01bc*/ 	.word	0x0000a818
        /*01c0*/ 	.short	0x0100
        /*01c2*/ 	.byte	0x06
	.zero		1


	//   ....[11]....
        /*01c4*/ 	.word	0x000004f0
        /*01c8*/ 	.word	0x000000ff
        /*01cc*/ 	.word	0x0000a840
        /*01d0*/ 	.short	0x0100
        /*01d2*/ 	.byte	0x06
	.zero		1


	//   ....[12]....
        /*01d4*/ 	.word	0x00000500
        /*01d8*/ 	.word	0x000000ff
        /*01dc*/ 	.word	0x0000a820
        /*01e0*/ 	.short	0x0100
        /*01e2*/ 	.byte	0x06
	.zero		1


	//   ....[13]....
        /*01e4*/ 	.word	0x00000510
        /*01e8*/ 	.word	0x000000ff
        /*01ec*/ 	.word	0x0000a848
        /*01f0*/ 	.short	0x0100
        /*01f2*/ 	.byte	0x06
	.zero		1


	//   ....[14]....
        /*01f4*/ 	.word	0x00000640
        /*01f8*/ 	.word	0x000000ff
        /*01fc*/ 	.word	0x0000a870
        /*0200*/ 	.short	0x0100
        /*0202*/ 	.byte	0x06
	.zero		1


	//   ....[15]....
        /*0204*/ 	.word	0x00000650
        /*0208*/ 	.word	0x000000ff
        /*020c*/ 	.word	0x0000a880
        /*0210*/ 	.short	0x0100
        /*0212*/ 	.byte	0x06
	.zero		1


	//   ....[16]....
        /*0214*/ 	.word	0x00000660
        /*0218*/ 	.word	0x000000ff
        /*021c*/ 	.word	0x0000a878
        /*0220*/ 	.short	0x0100
        /*0222*/ 	.byte	0x06
	.zero		1


	//   ....[17]....
        /*0224*/ 	.word	0x00000670
        /*0228*/ 	.word	0x000000ff
        /*022c*/ 	.word	0x0000a888
        /*0230*/ 	.short	0x0100
        /*0232*/ 	.byte	0x06
	.zero		1


	//   ....[18]....
        /*0234*/ 	.word	0x000007b0
        /*0238*/ 	.word	0x000000ff
        /*023c*/ 	.word	0x0000a890
        /*0240*/ 	.short	0x0100
        /*0242*/ 	.byte	0x06
	.zero		1


	//   ....[19]....
        /*0244*/ 	.word	0x000007c0
        /*0248*/ 	.word	0x000000ff
        /*024c*/ 	.word	0x0000a898
        /*0250*/ 	.short	0x0100
        /*0252*/ 	.byte	0x06
	.zero		1


	//   ....[20]....
        /*0254*/ 	.word	0x000007d0
        /*0258*/ 	.word	0x000000ff
        /*025c*/ 	.word	0x0000a8a0
        /*0260*/ 	.short	0x0100
        /*0262*/ 	.byte	0x06
	.zero		1


	//   ....[21]....
        /*0264*/ 	.word	0x000007e0
        /*0268*/ 	.word	0x000000ff
        /*026c*/ 	.word	0x0000a8a8
        /*0270*/ 	.short	0x0100
        /*0272*/ 	.byte	0x06
	.zero		1


	//   ....[22]....
        /*0274*/ 	.word	0x000008e0
        /*0278*/ 	.word	0x000000ff
        /*027c*/ 	.word	0x0000a8c0
        /*0280*/ 	.short	0x0100
        /*0282*/ 	.byte	0x06
	.zero		1


	//   ....[23]....
        /*0284*/ 	.word	0x000008f0
        /*0288*/ 	.word	0x000000ff
        /*028c*/ 	.word	0x0000a8d8
        /*0290*/ 	.short	0x0100
        /*0292*/ 	.byte	0x06
	.zero		1


	//   ....[24]....
        /*0294*/ 	.word	0x00000900
        /*0298*/ 	.word	0x000000ff
        /*029c*/ 	.word	0x0000a8c8
        /*02a0*/ 	.short	0x0100
        /*02a2*/ 	.byte	0x06
	.zero		1


	//   ....[25]....
        /*02a4*/ 	.word	0x00000910
        /*02a8*/ 	.word	0x000000ff
        /*02ac*/ 	.word	0x0000a8e0
        /*02b0*/ 	.short	0x0100
        /*02b2*/ 	.byte	0x06
	.zero		1


	//   ....[26]....
        /*02b4*/ 	.word	0x00000920
        /*02b8*/ 	.word	0x000000ff
        /*02bc*/ 	.word	0x0000a8d0
        /*02c0*/ 	.short	0x0100
        /*02c2*/ 	.byte	0x06
	.zero		1


	//   ....[27]....
        /*02c4*/ 	.word	0x00000930
        /*02c8*/ 	.word	0x000000ff
        /*02cc*/ 	.word	0x0000a8e8
        /*02d0*/ 	.short	0x0100
        /*02d2*/ 	.byte	0x06
	.zero		1


	//   ....[28]....
        /*02d4*/ 	.word	0x00000db0
        /*02d8*/ 	.word	0x000000ff
        /*02dc*/ 	.word	0x0000a850
        /*02e0*/ 	.short	0x010a
        /*02e2*/ 	.byte	0x04
	.zero		1


	//   ....[29]....
        /*02e4*/ 	.word	0x00000e30
        /*02e8*/ 	.word	0x000000ff
        /*02ec*/ 	.word	0x0000a800
        /*02f0*/ 	.short	0x010a
        /*02f2*/ 	.byte	0x24
	.zero		1


	//   ....[30]....
        /*02f4*/ 	.word	0x00000e80
        /*02f8*/ 	.word	0x000000ff
        /*02fc*/ 	.word	0xfffffff8
        /*0300*/ 	.short	0x010a
        /*0302*/ 	.byte	0x13
	.zero		1


	//   ....[31]....
        /*0304*/ 	.word	0x000023a0
        /*0308*/ 	.word	0x0000002b
        /*030c*/ 	.word	0x00000000
        /*0310*/ 	.short	0x0101
        /*0312*/ 	.byte	0x11
	.zero		1


	//   ....[32]....
        /*0314*/ 	.word	0x000024a0
        /*0318*/ 	.word	0x000000ff
        /*031c*/ 	.word	0x0000a808
        /*0320*/ 	.short	0x010a
        /*0322*/ 	.byte	0x24
	.zero		1


	//   ....[33]....
        /*0324*/ 	.word	0x00002920
        /*0328*/ 	.word	0x000000ff
        /*032c*/ 	.word	0x00000000
        /*0330*/ 	.short	0x0101
        /*0332*/ 	.byte	0x06
	.zero		1


	//   ....[34]....
        /*0334*/ 	.word	0x00002aa0
        /*0338*/ 	.word	0x000000ff
        /*033c*/ 	.word	0x0000a800
        /*0340*/ 	.short	0x010a
        /*0342*/ 	.byte	0x06
	.zero		1


	//   ....[35]....
        /*0344*/ 	.word	0x00003cd0
        /*0348*/ 	.word	0x000000ff
        /*034c*/ 	.word	0x0000a800
        /*0350*/ 	.short	0x010a
        /*0352*/ 	.byte	0x07
	.zero		1


	//   ....[36]....
        /*0354*/ 	.word	0x00003e90
        /*0358*/ 	.word	0x000000ff
        /*035c*/ 	.word	0x0000a800
        /*0360*/ 	.short	0x010a
        /*0362*/ 	.byte	0x07
	.zero		1


	//   ....[37]....
        /*0364*/ 	.word	0x00004310
        /*0368*/ 	.word	0x000000ff
        /*036c*/ 	.word	0x00000000
        /*0370*/ 	.short	0x0101
        /*0372*/ 	.byte	0x07
	.zero		1


	//   ....[38]....
        /*0374*/ 	.word	0x000043c0
        /*0378*/ 	.word	0x000000ff
        /*037c*/ 	.word	0x00000000
        /*0380*/ 	.short	0x0101
        /*0382*/ 	.byte	0x07
	.zero		1


	//   ....[39]....
        /*0384*/ 	.word	0x00004570
        /*0388*/ 	.word	0x000000ff
        /*038c*/ 	.word	0x0000a800
        /*0390*/ 	.short	0x010a
        /*0392*/ 	.byte	0x06
	.zero		1


	//   ....[40]....
        /*0394*/ 	.word	0x00005b90
        /*0398*/ 	.word	0x000000ff
        /*039c*/ 	.word	0x0000a800
        /*03a0*/ 	.short	0x010a
        /*03a2*/ 	.byte	0x07
	.zero		1


	//   ....[41]....
        /*03a4*/ 	.word	0x00005d70
        /*03a8*/ 	.word	0x000000ff
        /*03ac*/ 	.word	0x0000a800
        /*03b0*/ 	.short	0x010a
        /*03b2*/ 	.byte	0x07
	.zero		1


	//   ....[42]....
        /*03b4*/ 	.word	0x00006210
        /*03b8*/ 	.word	0x000000ff
        /*03bc*/ 	.word	0x00000000
        /*03c0*/ 	.short	0x0101
        /*03c2*/ 	.byte	0x07
	.zero		1


	//   ....[43]....
        /*03c4*/ 	.word	0x000062c0
        /*03c8*/ 	.word	0x000000ff
        /*03cc*/ 	.word	0x00000000
        /*03d0*/ 	.short	0x0101
        /*03d2*/ 	.byte	0x07
	.zero		1


	//   ....[44]....
        /*03d4*/ 	.word	0x00006920
        /*03d8*/ 	.word	0x000000ff
        /*03dc*/ 	.word	0x00000008
        /*03e0*/ 	.short	0x010a
        /*03e2*/ 	.byte	0x13
	.zero		1


	//   ....[45]....
        /*03e4*/ 	.word	0x00007770
        /*03e8*/ 	.word	0x00000000
        /*03ec*/ 	.word	0x0000a890
        /*03f0*/ 	.short	0x0101
        /*03f2*/ 	.byte	0x24
	.zero		1


	//   ....[46]....
        /*03f4*/ 	.word	0x000078c0
        /*03f8*/ 	.word	0x00000004
        /*03fc*/ 	.word	0x0000a860
        /*0400*/ 	.short	0x010a
        /*0402*/ 	.byte	0x3f
	.zero		1


	//   ....[47]....
        /*0404*/ 	.word	0x00007be0
        /*0408*/ 	.word	0x00000002
        /*040c*/ 	.word	0x0000a828
        /*0410*/ 	.short	0x010a
        /*0412*/ 	.byte	0x3f
	.zero		1


	//   ....[48]....
        /*0414*/ 	.word	0x00007f00
        /*0418*/ 	.word	0x00000005
        /*041c*/ 	.word	0x0000a860
        /*0420*/ 	.short	0x010a
        /*0422*/ 	.byte	0x3f
	.zero		1


	//   ....[49]....
        /*0424*/ 	.word	0x00008250
        /*0428*/ 	.word	0x00000004
        /*042c*/ 	.word	0x0000a828
        /*0430*/ 	.short	0x010a
        /*0432*/ 	.byte	0x3f
	.zero		1


	//   ....[50]....
        /*0434*/ 	.word	0x00008660
        /*0438*/ 	.word	0x00000006
        /*043c*/ 	.word	0x0000a828
        /*0440*/ 	.short	0x010a
        /*0442*/ 	.byte	0x3f
	.zero		1


	//   ....[51]....
        /*0444*/ 	.word	0x000089b0
        /*0448*/ 	.word	0x00000006
        /*044c*/ 	.word	0x0000a828
        /*0450*/ 	.short	0x010a
        /*0452*/ 	.byte	0x3f
	.zero		1


	//   ....[52]....
        /*0454*/ 	.word	0x00008cf0
        /*0458*/ 	.word	0x00000003
        /*045c*/ 	.word	0x0000a850
        /*0460*/ 	.short	0x010a
        /*0462*/ 	.byte	0x3f
	.zero		1


	//   ....[53]....
        /*0464*/ 	.word	0x00008d50
        /*0468*/ 	.word	0x00000002
        /*046c*/ 	.word	0x0000a800
        /*0470*/ 	.short	0x010a
        /*0472*/ 	.byte	0x3f
	.zero		1


	//   ....[54]....
        /*0474*/ 	.word	0x00008db0
        /*0478*/ 	.word	0x00000003
        /*047c*/ 	.word	0xfffffff8
        /*0480*/ 	.short	0x010a
        /*0482*/ 	.byte	0x3f
	.zero		1


	//   ....[55]....
        /*0484*/ 	.word	0x00008e10
        /*0488*/ 	.word	0x00000008
        /*048c*/ 	.word	0x0000a808
        /*0490*/ 	.short	0x010a
        /*0492*/ 	.byte	0x3f
	.zero		1


	//   ....[56]....
        /*0494*/ 	.word	0x00008e70
        /*0498*/ 	.word	0x0000000d
        /*049c*/ 	.word	0x0000a800
        /*04a0*/ 	.short	0x010a
        /*04a2*/ 	.byte	0x3f
	.zero		1


	//   ....[57]....
        /*04a4*/ 	.word	0x00008ed0
        /*04a8*/ 	.word	0x00000007
        /*04ac*/ 	.word	0x0000a800
        /*04b0*/ 	.short	0x010a
        /*04b2*/ 	.byte	0x3f
	.zero		1


	//   ....[58]....
        /*04b4*/ 	.word	0x00008f30
        /*04b8*/ 	.word	0x0000000b
        /*04bc*/ 	.word	0x0000a800
        /*04c0*/ 	.short	0x010a
        /*04c2*/ 	.byte	0x3f
	.zero		1


	//   ....[59]....
        /*04c4*/ 	.word	0x00008f90
        /*04c8*/ 	.word	0x00000009
        /*04cc*/ 	.word	0x0000a800
        /*04d0*/ 	.short	0x010a
        /*04d2*/ 	.byte	0x3f
	.zero		1


	//   ....[60]....
        /*04d4*/ 	.word	0x00008ff0
        /*04d8*/ 	.word	0x00000003
        /*04dc*/ 	.word	0x00000008
        /*04e0*/ 	.short	0x010a
        /*04e2*/ 	.byte	0x3f
	.zero		1


	//   ....[61]....
        /*04e4*/ 	.word	0x00009040
        /*04e8*/ 	.word	0x00000004
        /*04ec*/ 	.word	0x0000a860
        /*04f0*/ 	.short	0x010a
        /*04f2*/ 	.byte	0x3f
	.zero		1


	//   ....[62]....
        /*04f4*/ 	.word	0x00009090
        /*04f8*/ 	.word	0x00000002
        /*04fc*/ 	.word	0x0000a828
        /*0500*/ 	.short	0x010a
        /*0502*/ 	.byte	0x3f
	.zero		1


	//   ....[63]....
        /*0504*/ 	.word	0x000090e0
        /*0508*/ 	.word	0x00000005
        /*050c*/ 	.word	0x0000a860
        /*0510*/ 	.short	0x010a
        /*0512*/ 	.byte	0x3f
	.zero		1


	//   ....[64]....
        /*0514*/ 	.word	0x00009130
        /*0518*/ 	.word	0x00000004
        /*051c*/ 	.word	0x0000a828
        /*0520*/ 	.short	0x010a
        /*0522*/ 	.byte	0x3f
	.zero		1


	//   ....[65]....
        /*0524*/ 	.word	0x00009180
        /*0528*/ 	.word	0x00000006
        /*052c*/ 	.word	0x0000a828
        /*0530*/ 	.short	0x010a
        /*0532*/ 	.byte	0x3f
	.zero		1


	//   ....[66]....
        /*0534*/ 	.word	0x000091d0
        /*0538*/ 	.word	0x00000006
        /*053c*/ 	.word	0x0000a828
        /*0540*/ 	.short	0x010a
        /*0542*/ 	.byte	0x3f
	.zero		1


	//----- nvinfo : EIATTR_NUM_MBARRIERS
	.align		4
.L_38:
        /*0544*/ 	.byte	0x03, 0x38
        /*0546*/ 	.short	0x001c


	//----- nvinfo : EIATTR_EXIT_INSTR_OFFSETS
	.align		4
        /*0548*/ 	.byte	0x04, 0x1c
        /*054a*/ 	.short	(.L_40 - .L_39)


	//   ....[0]....
.L_39:
        /*054c*/ 	.word	0x000009d0


	//   ....[1]....
        /*0550*/ 	.word	0x00007780


	//   ....[2]....
        /*0554*/ 	.word	0x000077c0


	//   ....[3]....
        /*0558*/ 	.word	0x00008530


	//   ....[4]....
        /*055c*/ 	.word	0x00008cd0


	//----- nvinfo : EIATTR_MAX_THREADS
	.align		4
.L_40:
        /*0560*/ 	.byte	0x04, 0x05
        /*0562*/ 	.short	(.L_42 - .L_41)
.L_41:
        /*0564*/ 	.word	0x00000180
        /*0568*/ 	.word	0x00000001
        /*056c*/ 	.word	0x00000001


	//----- nvinfo : EIATTR_CRS_STACK_SIZE
	.align		4
.L_42:
        /*0570*/ 	.byte	0x04, 0x1e
        /*0572*/ 	.short	(.L_44 - .L_43)
.L_43:
        /*0574*/ 	.word	0x00000000


	//----- nvinfo : EIATTR_CBANK_PARAM_SIZE
	.align		4
.L_44:
        /*0578*/ 	.byte	0x03, 0x19
        /*057a*/ 	.short	0x0870


	//----- nvinfo : EIATTR_PARAM_CBANK
	.align		4
        /*057c*/ 	.byte	0x04, 0x0a
        /*057e*/ 	.short	(.L_46 - .L_45)
	.align		4
.L_45:
        /*0580*/ 	.word	index@(.nv.constant0._ZN7cutlass13device_kernelINS_4fmha6kernel28FmhaKernelTmaWarpSpecializedINS1_10collective30FmhaMainloopTmaWarpSpecializedINS_10bfloat16_tEffN4cute5tupleIJNS7_1CILi128EEENS9_ILi64EEENS9_ILi48EEEEEENS8_IJiNS9_ILi1EEENS8_IJiiEEEEEESG_SG_NS4_14ResidualFusionEJEEENS4_15FmhaFwdEpilogueIS6_fNS8_IJSB_SC_SB_EEEEENS2_23IndividualTileSchedulerEJEEEEEvNT_6ParamsE)
        /*0584*/ 	.short	0x0210
        /*0586*/ 	.short	0x0870


	//----- nvinfo : EIATTR_SW_WAR
	.align		4
.L_46:
        /*0588*/ 	.byte	0x04, 0x36
        /*058a*/ 	.short	(.L_48 - .L_47)
.L_47:
        /*058c*/ 	.word	0x00000008
.L_48:


//--------------------- .nv.callgraph             --------------------------
	.section	.nv.callgraph,"",@"SHT_CUDA_CALLGRAPH"
	.align	4
	.sectionentsize	8
	.align		4
        /*0000*/ 	.word	0x00000000
	.align		4
        /*0004*/ 	.word	0xffffffff
	.align		4
        /*0008*/ 	.word	index@(_ZN7cutlass13device_kernelINS_4fmha6kernel28FmhaKernelTmaWarpSpecializedINS1_10collective30FmhaMainloopTmaWarpSpecializedINS_10bfloat16_tEffN4cute5tupleIJNS7_1CILi128EEENS9_ILi64EEENS9_ILi48EEEEEENS8_IJiNS9_ILi1EEENS8_IJiiEEEEEESG_SG_NS4_14ResidualFusionEJEEENS4_15FmhaFwdEpilogueIS6_fNS8_IJSB_SC_SB_EEEEENS2_23IndividualTileSchedulerEJEEEEEvNT_6ParamsE)
	.align		4
        /*000c*/ 	.word	index@(__assertfail)
	.align		4
        /*0010*/ 	.word	0x00000000
	.align		4
        /*0014*/ 	.word	0xfffffffe
	.align		4
        /*0018*/ 	.word	0x00000000
	.align		4
        /*001c*/ 	.word	0xfffffffd
	.align		4
        /*0020*/ 	.word	0x00000000
	.align		4
        /*0024*/ 	.word	0xfffffffc


//--------------------- .nv.constant4             --------------------------
	.section	.nv.constant4,"a",@progbits
	.align	8
	.align		8
.nv.constant4:
        /*0000*/ 	.dword	__assertfail
	.align		8
        /*0008*/ 	.dword	__unnamed_1
	.align		8
        /*0010*/ 	.dword	__unnamed_2
	.align		8
        /*0018*/ 	.dword	_ZN39_INTERNAL_91ebce70_4_k_cu_6ae1dcdd_31354cuda3std3__45__cpo5beginE
	.align		8
        /*0020*/ 	.dword	_ZN39_INTERNAL_91ebce70_4_k_cu_6ae1dcdd_31354cuda3std3__45__cpo3endE
	.align		8
        /*0028*/ 	.dword	_ZN39_INTERNAL_91ebce70_4_k_cu_6ae1dcdd_31354cuda3std3__45__cpo6cbeginE
	.align		8
        /*0030*/ 	.dword	_ZN39_INTERNAL_91ebce70_4_k_cu_6ae1dcdd_31354cuda3std3__45__cpo4cendE
	.align		8
        /*0038*/ 	.dword	_ZN39_INTERNAL_91ebce70_4_k_cu_6ae1dcdd_31354cuda3std3__441_GLOBAL__N__91ebce70_4_k_cu_6ae1dcdd_31356ignoreE
	.align		8
        /*0040*/ 	.dword	_ZN39_INTERNAL_91ebce70_4_k_cu_6ae1dcdd_31354cuda3std3__419piecewise_constructE
	.align		8
        /*0048*/ 	.dword	_ZN39_INTERNAL_91ebce70_4_k_cu_6ae1dcdd_31354cuda3std3__48in_placeE
	.align		8
        /*0050*/ 	.dword	_ZN39_INTERNAL_91ebce70_4_k_cu_6ae1dcdd_31354cuda3std6ranges3__45__cpo4swapE
	.align		8
        /*0058*/ 	.dword	_ZN39_INTERNAL_91ebce70_4_k_cu_6ae1dcdd_31354cuda3std6ranges3__45__cpo9iter_moveE
	.align		8
        /*0060*/ 	.dword	_ZN39_INTERNAL_91ebce70_4_k_cu_6ae1dcdd_31354cute7productE
	.align		8
        /*0068*/ 	.dword	_ZN39_INTERNAL_91ebce70_4_k_cu_6ae1dcdd_31354cute1_E
	.align		8
        /*0070*/ 	.dword	$str$24
	.align		8
        /*0078*/ 	.dword	$str$25


//--------------------- .text._ZN7cutlass13device_kernelINS_4fmha6kernel28FmhaKernelTmaWarpSpecializedINS1_10collective30FmhaMainloopTmaWarpSpecializedINS_10bfloat16_tEffN4cute5tupleIJNS7_1CILi128EEENS9_ILi64EEENS9_ILi48EEEEEENS8_IJiNS9_ILi1EEENS8_IJiiEEEEEESG_SG_NS4_14ResidualFusionEJEEENS4_15FmhaFwdEpilogueIS6_fNS8_IJSB_SC_SB_EEEEENS2_23IndividualTileSchedulerEJEEEEEvNT_6ParamsE --------------------------
	.section	.text._ZN7cutlass13device_kernelINS_4fmha6kernel28FmhaKernelTmaWarpSpecializedINS1_10collective30FmhaMainloopTmaWarpSpecializedINS_10bfloat16_tEffN4cute5tupleIJNS7_1CILi128EEENS9_ILi64EEENS9_ILi48EEEEEENS8_IJiNS9_ILi1EEENS8_IJiiEEEEEESG_SG_NS4_14ResidualFusionEJEEENS4_15FmhaFwdEpilogueIS6_fNS8_IJSB_SC_SB_EEEEENS2_23IndividualTileSchedulerEJEEEEEvNT_6ParamsE,"ax",@progbits
	.align	128
.text._ZN7cutlass13device_kernelINS_4fmha6kernel28FmhaKernelTmaWarpSpecializedINS1_10collective30FmhaMainloopTmaWarpSpecializedINS_10bfloat16_tEffN4cute5tupleIJNS7_1CILi128EEENS9_ILi64EEENS9_ILi48EEEEEENS8_IJiNS9_ILi1EEENS8_IJiiEEEEEESG_SG_NS4_14ResidualFusionEJEEENS4_15FmhaFwdEpilogueIS6_fNS8_IJSB_SC_SB_EEEEENS2_23IndividualTileSchedulerEJEEEEEvNT_6ParamsE:
        .type           _ZN7cutlass13device_kernelINS_4fmha6kernel28FmhaKernelTmaWarpSpecializedINS1_10collective30FmhaMainloopTmaWarpSpecializedINS_10bfloat16_tEffN4cute5tupleIJNS7_1CILi128EEENS9_ILi64EEENS9_ILi48EEEEEENS8_IJiNS9_ILi1EEENS8_IJiiEEEEEESG_SG_NS4_14ResidualFusionEJEEENS4_15FmhaFwdEpilogueIS6_fNS8_IJSB_SC_SB_EEEEENS2_23IndividualTileSchedulerEJEEEEEvNT_6ParamsE,@function
        .size           _ZN7cutlass13device_kernelINS_4fmha6kernel28FmhaKernelTmaWarpSpecializedINS1_10collective30FmhaMainloopTmaWarpSpecializedINS_10bfloat16_tEffN4cute5tupleIJNS7_1CILi128EEENS9_ILi64EEENS9_ILi48EEEEEENS8_IJiNS9_ILi1EEENS8_IJiiEEEEEESG_SG_NS4_14ResidualFusionEJEEENS4_15FmhaFwdEpilogueIS6_fNS8_IJSB_SC_SB_EEEEENS2_23IndividualTileSchedulerEJEEEEEvNT_6ParamsE,(.L_x_121 - _ZN7cutlass13device_kernelINS_4fmha6kernel28FmhaKernelTmaWarpSpecializedINS1_10collective30FmhaMainloopTmaWarpSpecializedINS_10bfloat16_tEffN4cute5tupleIJNS7_1CILi128EEENS9_ILi64EEENS9_ILi48EEEEEENS8_IJiNS9_ILi1EEENS8_IJiiEEEEEESG_SG_NS4_14ResidualFusionEJEEENS4_15FmhaFwdEpilogueIS6_fNS8_IJSB_SC_SB_EEEEENS2_23IndividualTileSchedulerEJEEEEEvNT_6ParamsE)
        .other          _ZN7cutlass13device_kernelINS_4fmha6kernel28FmhaKernelTmaWarpSpecializedINS1_10collective30FmhaMainloopTmaWarpSpecializedINS_10bfloat16_tEffN4cute5tupleIJNS7_1CILi128EEENS9_ILi64EEENS9_ILi48EEEEEENS8_IJiNS9_ILi1EEENS8_IJiiEEEEEESG_SG_NS4_14ResidualFusionEJEEENS4_15FmhaFwdEpilogueIS6_fNS8_IJSB_SC_SB_EEEEENS2_23IndividualTileSchedulerEJEEEEEvNT_6ParamsE,@"STO_CUDA_ENTRY STV_DEFAULT"
_ZN7cutlass13device_kernelINS_4fmha6kernel28FmhaKernelTmaWarpSpecializedINS1_10collective30FmhaMainloopTmaWarpSpecializedINS_10bfloat16_tEffN4cute5tupleIJNS7_1CILi128EEENS9_ILi64EEENS9_ILi48EEEEEENS8_IJiNS9_ILi1EEENS8_IJiiEEEEEESG_SG_NS4_14ResidualFusionEJEEENS4_15FmhaFwdEpilogueIS6_fNS8_IJSB_SC_SB_EEEEENS2_23IndividualTileSchedulerEJEEEEEvNT_6ParamsE:
[----:B------:R-:W1:Y:S01]  /*0000*/  LDC R1, c[0x0][0x28] ;  /* 0x00000a00ff017b82 */ /* 0x000e620000000800 */
[----:B------:R-:W2:Y:S01]  /*0010*/  S2R R0, SR_TID.X ;  /* 0x0000000000007919 */ /* 0x000ea20000002100 */
[----:B------:R-:W-:Y:S01]  /*0020*/  ELECT P1, URZ, PT ;  /* 0x00000000003f782f */ /* 0x000fe20003820000 */
[----:B------:R-:W-:Y:S01]  /*0030*/  BSSY B0, `(.L_x_0) ;  /* 0x0000017000007945 */ /* 0x000fe20003800000 */
[----:B--2---:R-:W-:-:S05]  /*0040*/  SHF.R.U32.HI R2, RZ, 0x5, R0 ;  /* 0x00000005ff027819 */ /* 0x004fca0000011600 */
[----:B------:R-:W2:Y:S02]  /*0050*/  SHFL.IDX PT, R3, R2, RZ, 0x1f ;  /* 0x00001fff02037589 */ /* 0x000ea400000e0000 */
[----:B--2---:R-:W-:Y:S02]  /*0060*/  R2UR UR4, R3 ;  /* 0x00000000030472ca */ /* 0x004fe400000e0000 */
[----:B------:R-:W-:-:S06]  /*0070*/  SHF.R.U32.HI R3, RZ, 0x7, R0 ;  /* 0x00000007ff037819 */ /* 0x000fcc0000011600 */
[----:B------:R-:W2:Y:S05]  /*0080*/  SHFL.IDX PT, R3, R3, RZ, 0x1f ;  /* 0x00001fff03037589 */ /* 0x000eaa00000e0000 */
[----:B------:R-:W-:Y:S02]  /*0090*/  USHF.R.S32.HI UR5, URZ, 0x1f, UR4 ;  /* 0x0000001f3f057899 */ /* 0x000fe40008011404 */
[----:B------:R-:W-:Y:S02]  /*00a0*/  ISETP.NE.OR P0, PT, RZ, UR4, !P1 ;  /* 0x00000004ff007c0c */ /* 0x000fe4000cf05670 */
[----:B------:R-:W-:-:S04]  /*00b0*/  ULEA.HI UR5, UR5, UR4, URZ, 0x2 ;  /* 0x0000000405057291 */ /* 0x000fc8000f8f103f */
[----:B------:R-:W-:-:S04]  /*00c0*/  ULOP3.LUT UR5, UR5, 0xfffffffc, URZ, 0xc0, !UPT ;  /* 0xfffffffc05057892 */ /* 0x000fc8000f8ec03f */
[----:B------:R-:W-:-:S03]  /*00d0*/  UIADD3 UR5, UR4, -UR5, URZ ;  /* 0x8000000504057290 */ /* 0x000fc6000fffe03f */
[----:B-1----:R-:W-:Y:S09]  /*00e0*/  @P0 BRA `(.L_x_1) ;  /* 0x00000000002c0947 */ /* 0x002ff20003800000 */
[----:B------:R-:W-:Y:S02]  /*00f0*/  ULDC.64 UR6, c[0x0][0x198] ;  /* 0x0000660000067ab9 */ /* 0x000fe40000000a00 */
[----:B------:R-:W-:Y:S02]  /*0100*/  UIADD3 UR8, UP0, UR6, 0xf0, URZ ;  /* 0x000000f006087890 */ /* 0x000fe4000ff1e03f */
[----:B------:R-:W-:Y:S02]  /*0110*/  UIADD3 UR10, UP1, UR6, 0x1f0, URZ ;  /* 0x000001f0060a7890 */ /* 0x000fe4000ff3e03f */
[----:B------:R-:W-:Y:S02]  /*0120*/  UIADD3 UR6, UP2, UR6, 0x2f0, URZ ;  /* 0x000002f006067890 */ /* 0x000fe4000ff5e03f */
[----:B------:R-:W-:Y:S02]  /*0130*/  UIADD3.X UR9, URZ, UR7, URZ, UP0, !UPT ;  /* 0x000000073f097290 */ /* 0x000fe400087fe43f */
[----:B------:R-:W-:-:S02]  /*0140*/  UIADD3.X UR11, URZ, UR7, URZ, UP1, !UPT ;  /* 0x000000073f0b7290 */ /* 0x000fc40008ffe43f */
[----:B------:R-:W-:-:S05]  /*0150*/  UIADD3.X UR7, URZ, UR7, URZ, UP2, !UPT ;  /* 0x000000073f077290 */ /* 0x000fca00097fe43f */
[----:B------:R1:W-:Y:S02]  /*0160*/  UTMACCTL.PF [UR8] ;  /* 0x00000000080079b9 */ /* 0x0003e40008040000 */
[----:B------:R1:W-:Y:S02]  /*0170*/  UTMACCTL.PF [UR10] ;  /* 0x000000000a0079b9 */ /* 0x0003e40008040000 */
[----:B------:R1:W-:Y:S02]  /*0180*/  UTMACCTL.PF [UR6] ;  /* 0x00000000060079b9 */ /* 0x0003e40008040000 */
[----:B-1----:R-:W-:Y:S01]  /*0190*/  NOP ;  /* 0x0000000000007918 */ /* 0x002fe20000000000 */
.L_x_1:
[----:B------:R-:W-:Y:S05]  /*01a0*/  BSYNC B0 ;  /* 0x0000000000007941 */ /* 0x000fea0003800000 */
.L_x_0:
[----:B------:R-:W1:Y:S01]  /*01b0*/  SHFL.IDX PT, R4, R2, RZ, 0x1f ;  /* 0x00001fff02047589 */ /* 0x000e6200000e0000 */
[----:B--2---:R-:W-:Y:S01]  /*01c0*/  R2UR UR37, R3 ;  /* 0x00000000032572ca */ /* 0x004fe200000e0000 */
[----:B------:R-:W-:-:S12]  /*01d0*/  UISETP.NE.AND UP0, UPT, UR5, 0x1, UPT ;  /* 0x000000010500788c */ /* 0x000fd8000bf05270 */
[----:B------:R-:W-:Y:S02]  /*01e0*/  UIADD3 UR7, UR37, -0x1, URZ ;  /* 0xffffffff25077890 */ /* 0x000fe4000fffe03f */
[----:B------:R-:W-:Y:S02]  /*01f0*/  UISETP.EQ.AND UP2, UPT, UR37, URZ, !UP0 ;  /* 0x0000003f2500728c */ /* 0x000fe4000c742270 */
[----:B------:R-:W-:Y:S02]  /*0200*/  UISETP.GE.U32.AND UP1, UPT, UR7, 0x4, UPT ;  /* 0x000000040700788c */ /* 0x000fe4000bf26070 */
[----:B------:R-:W-:Y:S01]  /*0210*/  USEL UR4, URZ, 0x1, !UP2 ;  /* 0x000000013f047887 */ /* 0x000fe2000d000000 */
[----:B-1----:R-:W-:-:S03]  /*0220*/  ISETP.NE.AND P0, PT, R4, RZ, PT ;  /* 0x000000ff0400720c */ /* 0x002fc60003f05270 */
[----:B------:R-:W-:-:S10]  /*0230*/  USEL UR4, UR4, 0x2, UP1 ;  /* 0x0000000204047887 */ /* 0x000fd40008800000 */
[----:B------:R-:W-:Y:S05]  /*0240*/  @P0 BRA `(.L_x_2) ;  /* 0x0000000000480947 */ /* 0x000fea0003800000 */
[----:B------:R-:W1:Y:S01]  /*0250*/  S2UR UR8, SR_CgaCtaId ;  /* 0x00000000000879c3 */ /* 0x000e620000008800 */
[----:B------:R-:W-:Y:S01]  /*0260*/  UMOV UR6, 0x400 ;  /* 0x0000040000067882 */ /* 0x000fe20000000000 */
[----:B------:R-:W-:Y:S01]  /*0270*/  UMOV UR9, 0x1 ;  /* 0x0000000100097882 */ /* 0x000fe20000000000 */
[----:B------:R-:W-:Y:S01]  /*0280*/  UMOV UR10, 0x80 ;  /* 0x00000080000a7882 */ /* 0x000fe20000000000 */
[----:B------:R-:W-:Y:S01]  /*0290*/  ELECT P0, URZ, PT ;  /* 0x00000000003f782f */ /* 0x000fe20003800000 */
[----:B------:R-:W-:-:S04]  /*02a0*/  UIADD3 UR10, -UR10, 0x100000, URZ ;  /* 0x001000000a0a7890 */ /* 0x000fc8000fffe13f */
[----:B------:R-:W-:Y:S02]  /*02b0*/  USHF.L.U32 UR11, UR10, 0xb, URZ ;  /* 0x0000000b0a0b7899 */ /* 0x000fe4000800063f */
[----:B------:R-:W-:Y:S02]  /*02c0*/  USHF.L.U32 UR10, UR10, 0x1, URZ ;  /* 0x000000010a0a7899 */ /* 0x000fe4000800063f */
[----:B-1----:R-:W-:Y:S02]  /*02d0*/  ULEA UR6, UR8, UR6, 0x18 ;  /* 0x0000000608067291 */ /* 0x002fe4000f8ec03f */
[----:B------:R-:W-:-:S04]  /*02e0*/  UIADD3 UR8, -UR9, 0x100000, URZ ;  /* 0x0010000009087890 */ /* 0x000fc8000fffe13f */
[----:B------:R-:W-:Y:S02]  /*02f0*/  USHF.L.U32 UR9, UR8, 0xb, URZ ;  /* 0x0000000b08097899 */ /* 0x000fe4000800063f */
[----:B------:R-:W-:Y:S01]  /*0300*/  USHF.L.U32 UR8, UR8, 0x1, URZ ;  /* 0x0000000108087899 */ /* 0x000fe2000800063f */
[----:B------:R-:W1:Y:S11]  /*0310*/  FENCE.VIEW.ASYNC.S ;  /* 0x00000000000073c6 */ /* 0x000e760000000000 */
[----:B-1----:R1:W2:Y:S01]  /*0320*/  SYNCS.EXCH.64 URZ, [UR6+0xa850], UR8 ;  /* 0x00a85008063f75b2 */ /* 0x0022a20008000100 */
[----:B------:R1:W3:Y:S01]  /*0330*/  SYNCS.EXCH.64 URZ, [UR6+0xa860], UR10 ;  /* 0x00a8600a063f75b2 */ /* 0x0002e20008000100 */
[----:B------:R1:W4:Y:S01]  /*0340*/  SYNCS.EXCH.64 URZ, [UR6+0xa858], UR8 ;  /* 0x00a85808063f75b2 */ /* 0x0003220008000100 */
[----:B------:R1:W1:Y:S01]  /*0350*/  SYNCS.EXCH.64 URZ, [UR6+0xa868], UR10 ;  /* 0x00a8680a063f75b2 */ /* 0x0002620008000100 */
[----:B------:R-:W-:Y:S01]  /*0360*/  NOP ;  /* 0x0000000000007918 */ /* 0x000fe20000000000 */
.L_x_2:
[----:B------:R-:W5:Y:S01]  /*0370*/  SHFL.IDX PT, R3, R2, RZ, 0x1f ;  /* 0x00001fff02037589 */ /* 0x000f6200000e0000 */
[----:B------:R-:W-:Y:S01]  /*0380*/  NOP ;  /* 0x0000000000007918 */ /* 0x000fe20000000000 */
[----:B-----5:R-:W-:-:S13]  /*0390*/  ISETP.NE.AND P0, PT, R3, RZ, PT ;  /* 0x000000ff0300720c */ /* 0x020fda0003f05270 */
[----:B------:R-:W-:Y:S05]  /*03a0*/  @P0 BRA `(.L_x_3) ;  /* 0x0000000000600947 */ /* 0x000fea0003800000 */
[----:B-1----:R-:W1:Y:S01]  /*03b0*/  S2UR UR8, SR_CgaCtaId ;  /* 0x00000000000879c3 */ /* 0x002e620000008800 */
[----:B------:R-:W-:Y:S01]  /*03c0*/  UMOV UR6, 0x400 ;  /* 0x0000040000067882 */ /* 0x000fe20000000000 */
[----:B------:R-:W-:Y:S01]  /*03d0*/  UMOV UR10, 0x1 ;  /* 0x00000001000a7882 */ /* 0x000fe20000000000 */
[----:B------:R-:W-:Y:S01]  /*03e0*/  UMOV UR9, 0x100 ;  /* 0x0000010000097882 */ /* 0x000fe20000000000 */
[----:B------:R-:W-:-:S04]  /*03f0*/  UIADD3 UR10, -UR10, 0x100000, URZ ;  /* 0x001000000a0a7890 */ /* 0x000fc8000fffe13f */
[----:B------:R-:W-:Y:S02]  /*0400*/  USHF.L.U32 UR11, UR10, 0xb, URZ ;  /* 0x0000000b0a0b7899 */ /* 0x000fe4000800063f */
[----:B------:R-:W-:Y:S01]  /*0410*/  USHF.L.U32 UR10, UR10, 0x1, URZ ;  /* 0x000000010a0a7899 */ /* 0x000fe2000800063f */
[----:B------:R-:W-:Y:S01]  /*0420*/  ELECT P0, URZ, PT ;  /* 0x00000000003f782f */ /* 0x000fe20003800000 */
[----:B-1----:R-:W-:Y:S02]  /*0430*/  ULEA UR6, UR8, UR6, 0x18 ;  /* 0x0000000608067291 */ /* 0x002fe4000f8ec03f */
[----:B------:R-:W-:-:S04]  /*0440*/  UIADD3 UR8, -UR9, 0x100000, URZ ;  /* 0x0010000009087890 */ /* 0x000fc8000fffe13f */
[----:B------:R-:W-:Y:S02]  /*0450*/  USHF.L.U32 UR9, UR8, 0xb, URZ ;  /* 0x0000000b08097899 */ /* 0x000fe4000800063f */
[----:B------:R-:W-:Y:S01]  /*0460*/  USHF.L.U32 UR8, UR8, 0x1, URZ ;  /* 0x0000000108087899 */ /* 0x000fe2000800063f */
[----:B------:R-:W1:Y:S03]  /*0470*/  FENCE.VIEW.ASYNC.S ;  /* 0x00000000000073c6 */ /* 0x000e660000000000 */
[----:B-1----:R1:W1:Y:S08]  /*0480*/  SYNCS.EXCH.64 URZ, [UR6+0xa800], UR10 ;  /* 0x00a8000a063f75b2 */ /* 0x0022700008000100 */
[----:B------:R1:W1:Y:S01]  /*0490*/  SYNCS.EXCH.64 URZ, [UR6+0xa828], UR8 ;  /* 0x00a82808063f75b2 */ /* 0x0002620008000100 */
        /* <DEDUP_REMOVED lines=8> */
[----:B------:R-:W-:Y:S01]  /*0520*/  NOP ;  /* 0x0000000000007918 */ /* 0x000fe20000000000 */
.L_x_3:
        /* <DEDUP_REMOVED lines=21> */
[----:B------:R-:W-:Y:S01]  /*0680*/  NOP ;  /* 0x0000000000007918 */ /* 0x000fe20000000000 */
.L_x_4:
[----:B------:R-:W5:Y:S01]  /*0690*/  SHFL.IDX PT, R3, R2, RZ, 0x1f ;  /* 0x00001fff02037589 */ /* 0x000f6200000e0000 */
[----:B------:R-:W-:Y:S01]  /*06a0*/  ELECT P0, URZ, PT ;  /* 0x00000000003f782f */ /* 0x000fe20003800000 */
[----:B------:R-:W-:Y:S01]  /*06b0*/  NOP ;  /* 0x0000000000007918 */ /* 0x000fe20000000000 */
[----:B-1----:R-:W-:Y:S02]  /*06c0*/  UMOV UR8, 0x80 ;  /* 0x0000008000087882 */ /* 0x002fe40000000000 */
[C---:B-----5:R-:W-:Y:S02]  /*06d0*/  ISETP.NE.OR P0, PT, R3.reuse, RZ, !P0 ;  /* 0x000000ff0300720c */ /* 0x060fe40004705670 */
[----:B------:R-:W-:-:S11]  /*06e0*/  ISETP.NE.AND P2, PT, R3, RZ, PT ;  /* 0x000000ff0300720c */ /* 0x000fd60003f45270 */
[----:B------:R-:W-:Y:S01]  /*06f0*/  VOTEU.ALL UP2, P0 ;  /* 0x00000000003f7886 */ /* 0x000fe20000040000 */
[----:B------:R-:W-:Y:S01]  /*0700*/  VOTEU.ALL UP3, P0 ;  /* 0x00000000003f7886 */ /* 0x000fe20000060000 */
[----:B------:R-:W-:Y:S01]  /*0710*/  VOTEU.ALL UP4, P0 ;  /* 0x00000000003f7886 */ /* 0x000fe20000080000 */
[----:B------:R-:W-:Y:S02]  /*0720*/  VOTEU.ALL UP5, P0 ;  /* 0x00000000003f7886 */ /* 0x000fe400000a0000 */
[----:B------:R-:W1:Y:S01]  /*0730*/  @!UP2 S2UR UR10, SR_CgaCtaId ;  /* 0x00000000000aa9c3 */ /* 0x000e620000008800 */
[----:B------:R-:W-:Y:S01]  /*0740*/  @!UP2 UMOV UR6, 0x400 ;  /* 0x000004000006a882 */ /* 0x000fe20000000000 */
[----:B------:R-:W-:-:S04]  /*0750*/  @!UP2 UIADD3 UR8, -UR8, 0x100000, URZ ;  /* 0x001000000808a890 */ /* 0x000fc8000fffe13f */
[----:B------:R-:W-:Y:S02]  /*0760*/  @!UP2 USHF.L.U32 UR9, UR8, 0xb, URZ ;  /* 0x0000000b0809a899 */ /* 0x000fe4000800063f */
[----:B------:R-:W-:Y:S02]  /*0770*/  @!UP2 USHF.L.U32 UR8, UR8, 0x1, URZ ;  /* 0x000000010808a899 */ /* 0x000fe4000800063f */
[----:B-1----:R-:W-:Y:S01]  /*0780*/  @!UP2 ULEA UR6, UR10, UR6, 0x18 ;  /* 0x000000060a06a291 */ /* 0x002fe2000f8ec03f */
[----:B------:R-:W-:Y:S01]  /*0790*/  VOTEU.ALL UP2, P0 ;  /* 0x00000000003f7886 */ /* 0x000fe20000040000 */
[----:B------:R-:W1:Y:S10]  /*07a0*/  FENCE.VIEW.ASYNC.S ;  /* 0x00000000000073c6 */ /* 0x000e740000000000 */
[----:B-1----:R1:W1:Y:S01]  /*07b0*/  @!UP2 SYNCS.EXCH.64 URZ, [UR6+0xa890], UR8 ;  /* 0x00a89008063fa5b2 */ /* 0x0022620008000100 */
[----:B------:R1:W1:Y:S01]  /*07c0*/  @!UP3 SYNCS.EXCH.64 URZ, [UR6+0xa898], UR8 ;  /* 0x00a89808063fb5b2 */ /* 0x0002620008000100 */
[----:B------:R1:W1:Y:S01]  /*07d0*/  @!UP4 SYNCS.EXCH.64 URZ, [UR6+0xa8a0], UR8 ;  /* 0x00a8a008063fc5b2 */ /* 0x0002620008000100 */
[----:B------:R1:W1:Y:S01]  /*07e0*/  @!UP5 SYNCS.EXCH.64 URZ, [UR6+0xa8a8], UR8 ;  /* 0x00a8a808063fd5b2 */ /* 0x0002620008000100 */
[----:B------:R-:W-:Y:S01]  /*07f0*/  NOP ;  /* 0x0000000000007918 */ /* 0x000fe20000000000 */
[----:B------:R-:W-:Y:S05]  /*0800*/  @P2 BRA `(.L_x_5) ;  /* 0x0000000000502947 */ /* 0x000fea0003800000 */
[----:B-1----:R-:W1:Y:S01]  /*0810*/  S2UR UR8, SR_CgaCtaId ;  /* 0x00000000000879c3 */ /* 0x002e620000008800 */
        /* <DEDUP_REMOVED lines=12> */
[----:B-1----:R1:W1:Y:S01]  /*08e0*/  SYNCS.EXCH.64 URZ, [UR6+0xa8c0], UR8 ;  /* 0x00a8c008063f75b2 */ /* 0x0022620008000100 */
[----:B------:R1:W1:Y:S01]  /*08f0*/  SYNCS.EXCH.64 URZ, [UR6+0xa8d8], UR10 ;  /* 0x00a8d80a063f75b2 */ /* 0x0002620008000100 */
[----:B------:R1:W1:Y:S01]  /*0900*/  SYNCS.EXCH.64 URZ, [UR6+0xa8c8], UR8 ;  /* 0x00a8c808063f75b2 */ /* 0x0002620008000100 */
[----:B------:R1:W1:Y:S01]  /*0910*/  SYNCS.EXCH.64 URZ, [UR6+0xa8e0], UR10 ;  /* 0x00a8e00a063f75b2 */ /* 0x0002620008000100 */
[----:B------:R1:W1:Y:S01]  /*0920*/  SYNCS.EXCH.64 URZ, [UR6+0xa8d0], UR8 ;  /* 0x00a8d008063f75b2 */ /* 0x0002620008000100 */
[----:B------:R1:W1:Y:S01]  /*0930*/  SYNCS.EXCH.64 URZ, [UR6+0xa8e8], UR10 ;  /* 0x00a8e80a063f75b2 */ /* 0x0002620008000100 */
[----:B------:R-:W-:Y:S01]  /*0940*/  NOP ;  /* 0x0000000000007918 */ /* 0x000fe20000000000 */
.L_x_5:
[----:B------:R-:W-:Y:S01]  /*0950*/  ISETP.NE.AND P0, PT, RZ, UR37, PT ;  /* 0x00000025ff007c0c */ /* 0x000fe2000bf05270 */
[----:B------:R-:W-:Y:S01]  /*0960*/  IMAD.U32 R2, RZ, RZ, UR5 ;  /* 0x00000005ff027e24 */ /* 0x000fe2000f8e00ff */
[----:B------:R-:W-:Y:S01]  /*0970*/  NOP ;  /* 0x0000000000007918 */ /* 0x000fe20000000000 */
[----:B-1234-:R-:W-:Y:S03]  /*0980*/  BAR.SYNC.DEFER_BLOCKING 0x0 ;  /* 0x0000000000007b1d */ /* 0x01efe60000010000 */
[----:B------:R-:W-:-:S07]  /*0990*/  ISETP.EQ.AND P2, PT, R2, 0x1, P1 ;  /* 0x000000010200780c */ /* 0x000fce0000f42270 */
[----:B------:R-:W-:Y:S06]  /*09a0*/  @!P0 BRA `(.L_x_6) ;  /* 0x0000006c00788947 */ /* 0x000fec0003800000 */
[----:B------:R-:W-:-:S06]  /*09b0*/  UISETP.GT.U32.AND UP2, UPT, UR7, 0x3, UPT ;  /* 0x000000030700788c */ /* 0x000fcc000bf44070 */
[----:B------:R-:W-:-:S13]  /*09c0*/  PLOP3.LUT P0, PT, PT, PT, UP2, 0x80, 0x0 ;  /* 0x000000000000781c */ /* 0x000fda0003f0f028 */
[----:B------:R-:W-:Y:S05]  /*09d0*/  @P0 EXIT ;  /* 0x000000000000094d */ /* 0x000fea0003800000 */
.L_x_7:
[----:B------:R-:W-:-:S08]  /*09e0*/  NOP ;  /* 0x0000000000007918 */ /* 0x000fd00000000000 */
[----:B------:R-:W1:Y:S02]  /*09f0*/  USETMAXREG.TRY_ALLOC.CTAPOOL UP2, 0xf0 ;  /* 0x000000f0000079c8 */ /* 0x000e640008040600 */
[----:B-1----:R-:W-:-:S13]  /*0a00*/  PLOP3.LUT P0, PT, PT, PT, UP2, 0x80, 0x0 ;  /* 0x000000000000781c */ /* 0x002fda0003f0f028 */
[----:B------:R-:W-:Y:S05]  /*0a10*/  @!P0 BRA `(.L_x_7) ;  /* 0xfffffffc00f08947 */ /* 0x000fea000383ffff */
[----:B------:R-:W-:Y:S01]  /*0a20*/  UISETP.NE.AND UP2, UPT, UR37, 0x1, UPT ;  /* 0x000000012500788c */ /* 0x000fe2000bf45270 */
[----:B------:R-:W1:Y:S01]  /*0a30*/  S2UR UR42, SR_CTAID.X ;  /* 0x00000000002a79c3 */ /* 0x000e620000002500 */
[----:B------:R-:W-:Y:S01]  /*0a40*/  UMOV UR5, URZ ;  /* 0x0000003f00057c82 */ /* 0x000fe20008000000 */
[----:B------:R-:W-:-:S03]  /*0a50*/  UMOV UR6, URZ ;  /* 0x0000003f00067c82 */ /* 0x000fc60008000000 */
[----:B------:R-:W-:-:S13]  /*0a60*/  PLOP3.LUT P0, PT, PT, PT, UP2, 0x80, 0x0 ;  /* 0x000000000000781c */ /* 0x000fda0003f0f028 */
[----:B------:R-:W-:Y:S05]  /*0a70*/  @!P0 BRA `(.L_x_8) ;  /* 0x00000000003c8947 */ /* 0x000fea0003800000 */
[----:B------:R-:W-:Y:S01]  /*0a80*/  UISETP.NE.AND UP2, UPT, UR37, 0x2, UPT ;  /* 0x000000022500788c */ /* 0x000fe2000bf45270 */
[----:B------:R-:W-:-:S05]  /*0a90*/  UMOV UR6, 0x1 ;  /* 0x0000000100067882 */ /* 0x000fca0000000000 */
[----:B------:R-:W-:-:S13]  /*0aa0*/  PLOP3.LUT P1, PT, PT, PT, UP2, 0x80, 0x0 ;  /* 0x000000000000781c */ /* 0x000fda0003f2f028 */
[----:B------:R-:W-:Y:S05]  /*0ab0*/  @!P1 BRA `(.L_x_8) ;  /* 0x00000000002c9947 */ /* 0x000fea0003800000 */
[----:B------:R-:W-:-:S06]  /*0ac0*/  UISETP.NE.AND UP2, UPT, UR37, 0x3, UPT ;  /* 0x000000032500788c */ /* 0x000fcc000bf45270 */
[----:B------:R-:W-:-:S13]  /*0ad0*/  PLOP3.LUT P1, PT, PT, PT, UP2, 0x80, 0x0 ;  /* 0x000000000000781c */ /* 0x000fda0003f2f028 */
[----:B------:R-:W-:Y:S05]  /*0ae0*/  @!P1 BRA `(.L_x_9) ;  /* 0x0000000000189947 */ /* 0x000fea0003800000 */
[----:B------:R-:W-:-:S11]  /*0af0*/  UISETP.NE.AND UP2, UPT, UR37, 0x4, UPT ;  /* 0x000000042500788c */ /* 0x000fd6000bf45270 */
[----:B------:R-:W-:Y:S01]  /*0b00*/  @!UP2 UMOV UR5, 0x1 ;  /* 0x000000010005a882 */ /* 0x000fe20000000000 */
[----:B------:R-:W-:Y:S01]  /*0b10*/  @!UP2 UMOV UR6, 0x1 ;  /* 0x000000010006a882 */ /* 0x000fe20000000000 */
[----:B------:R-:W-:Y:S01]  /*0b20*/  @UP2 UMOV UR5, URZ ;  /* 0x0000003f00052c82 */ /* 0x000fe20008000000 */
[----:B------:R-:W-:Y:S01]  /*0b30*/  @UP2 UMOV UR6, URZ ;  /* 0x0000003f00062c82 */ /* 0x000fe20008000000 */
[----:B------:R-:W-:Y:S05]  /*0b40*/  BRA `(.L_x_8) ;  /* 0x0000000000087947 */ /* 0x000fea0003800000 */
.L_x_9:
[----:B------:R-:W-:Y:S01]  /*0b50*/  UMOV UR5, 0x1 ;  /* 0x0000000100057882 */ /* 0x000fe20000000000 */
[----:B------:R-:W-:-:S05]  /*0b60*/  UMOV UR6, URZ ;  /* 0x0000003f00067c82 */ /* 0x000fca0008000000 */
.L_x_8:
[----:B------:R-:W-:Y:S05]  /*0b70*/  @!P0 BRA `(.L_x_10) ;  /* 0x00000000003c8947 */ /* 0x000fea0003800000 */
[----:B------:R-:W-:-:S06]  /*0b80*/  UISETP.NE.AND UP2, UPT, UR37, 0x2, UPT ;  /* 0x000000022500788c */ /* 0x000fcc000bf45270 */
[----:B------:R-:W-:-:S13]  /*0b90*/  PLOP3.LUT P0, PT, PT, PT, UP2, 0x80, 0x0 ;  /* 0x000000000000781c */ /* 0x000fda0003f0f028 */
[----:B------:R-:W-:Y:S05]  /*0ba0*/  @!P0 BRA `(.L_x_11) ;  /* 0x0000000000288947 */ /* 0x000fea0003800000 */
[----:B------:R-:W-:-:S06]  /*0bb0*/  UISETP.NE.AND UP2, UPT, UR37, 0x3, UPT ;  /* 0x000000032500788c */ /* 0x000fcc000bf45270 */
[----:B------:R-:W-:-:S13]  /*0bc0*/  PLOP3.LUT P0, PT, PT, PT, UP2, 0x80, 0x0 ;  /* 0x000000000000781c */ /* 0x000fda0003f0f028 */
[----:B------:R-:W-:Y:S05]  /*0bd0*/  @!P0 BRA `(.L_x_12) ;  /* 0x0000000000148947 */ /* 0x000fea0003800000 */
[----:B------:R-:W-:-:S06]  /*0be0*/  UISETP.NE.AND UP2, UPT, UR37, 0x4, UPT ;  /* 0x000000042500788c */ /* 0x000fcc000bf45270 */
[----:B------:R-:W-:-:S13]  /*0bf0*/  PLOP3.LUT P0, PT, PT, PT, UP2, 0x80, 0x0 ;  /* 0x000000000000781c */ /* 0x000fda0003f0f028 */
[----:B------:R-:W-:Y:S05]  /*0c00*/  @P0 BRA `(.L_x_13) ;  /* 0x00000000001c0947 */ /* 0x000fea0003800000 */
[----:B-1----:R-:W-:Y:S01]  /*0c10*/  ULEA UR42, UR42, 0x3, 0x1 ;  /* 0x000000032a2a7891 */ /* 0x002fe2000f8e083f */
[----:B------:R-:W-:Y:S11]  /*0c20*/  BRA `(.L_x_13) ;  /* 0x0000000000147947 */ /* 0x000ff60003800000 */
.L_x_12:
[----:B-1----:R-:W-:Y:S01]  /*0c30*/  ULEA UR42, UR42, 0x2, 0x1 ;  /* 0x000000022a2a7891 */ /* 0x002fe2000f8e083f */
[----:B------:R-:W-:Y:S11]  /*0c40*/  BRA `(.L_x_13) ;  /* 0x00000000000c7947 */ /* 0x000ff60003800000 */
.L_x_11:
[----:B-1----:R-:W-:Y:S01]  /*0c50*/  ULEA UR42, UR42, 0x1, 0x1 ;  /* 0x000000012a2a7891 */ /* 0x002fe2000f8e083f */
[----:B------:R-:W-:Y:S11]  /*0c60*/  BRA `(.L_x_13) ;  /* 0x0000000000047947 */ /* 0x000ff60003800000 */
.L_x_10:
[----:B-1----:R-:W-:-:S12]  /*0c70*/  USHF.L.U32 UR42, UR42, 0x1, URZ ;  /* 0x000000012a2a7899 */ /* 0x002fd8000800063f */
.L_x_13:
[----:B------:R-:W-:-:S04]  /*0c80*/  ULOP3.LUT UR4, UR4, 0x1, URZ, 0xfc, !UPT ;  /* 0x0000000104047892 */ /* 0x000fc8000f8efc3f */
[----:B------:R-:W-:-:S06]  /*0c90*/  UISETP.NE.AND UP2, UPT, UR4, 0x3, UPT ;  /* 0x000000030400788c */ /* 0x000fcc000bf45270 */
[----:B------:R-:W-:-:S13]  /*0ca0*/  PLOP3.LUT P0, PT, PT, PT, UP2, 0x80, 0x0 ;  /* 0x000000000000781c */ /* 0x000fda0003f0f028 */
[----:B------:R-:W-:Y:S05]  /*0cb0*/  @!P0 BRA `(.L_x_14) ;  /* 0x0000000000048947 */ /* 0x000fea0003800000 */
[----:B-1----:R-:W-:Y:S01]  /*0cc0*/  BPT.TRAP 0x1 ;  /* 0x000000040000795c */ /* 0x002fe20000300000 */
.L_x_14:
[----:B------:R-:W2:Y:S01]  /*0cd0*/  S2UR UR4, SR_CgaCtaId ;  /* 0x00000000000479c3 */ /* 0x000ea20000008800 */
[----:B------:R-:W-:Y:S01]  /*0ce0*/  UMOV UR36, 0x400 ;  /* 0x0000040000247882 */ /* 0x000fe20000000000 */
[----:B------:R-:W-:Y:S01]  /*0cf0*/  IMAD.U32 R2, RZ, RZ, UR5 ;  /* 0x00000005ff027e24 */ /* 0x000fe2000f8e00ff */
[----:B------:R-:W-:-:S04]  /*0d00*/  SHF.R.S32.HI R3, RZ, 0x1f, R0 ;  /* 0x0000001fff037819 */ /* 0x000fc80000011400 */
[----:B------:R-:W-:Y:S02]  /*0d10*/  SHF.L.U32 R2, R2, 0x1f, RZ ;  /* 0x0000001f02027819 */ /* 0x000fe400000006ff */
[----:B------:R-:W-:-:S04]  /*0d20*/  LEA.HI R3, R3, R0, RZ, 0x7 ;  /* 0x0000000003037211 */ /* 0x000fc800078f38ff */
[----:B------:R-:W-:-:S04]  /*0d30*/  LOP3.LUT R3, R3, 0xffffff80, RZ, 0xc0, !PT ;  /* 0xffffff8003037812 */ /* 0x000fc800078ec0ff */
[----:B------:R-:W-:-:S04]  /*0d40*/  IADD3 R3, -R3, R0, RZ ;  /* 0x0000000003037210 */ /* 0x000fc80007ffe1ff */
[----:B------:R-:W-:Y:S01]  /*0d50*/  SHF.R.S32.HI R0, RZ, 0x1f, R3 ;  /* 0x0000001fff007819 */ /* 0x000fe20000011403 */
[----:B--2---:R-:W-:-:S03]  /*0d60*/  ULEA UR36, UR4, UR36, 0x18 ;  /* 0x0000002404247291 */ /* 0x004fc6000f8ec03f */
[----:B------:R-:W-:Y:S01]  /*0d70*/  LEA.HI R0, R0, R3, RZ, 0x2 ;  /* 0x0000000300007211 */ /* 0x000fe200078f10ff */
[----:B------:R-:W-:-:S03]  /*0d80*/  ULEA UR4, UR6, UR36, 0x3 ;  /* 0x0000002406047291 */ /* 0x000fc6000f8e183f */
[----:B------:R-:W-:-:S05]  /*0d90*/  LOP3.LUT R0, R0, 0x7ffffffc, RZ, 0xc0, !PT ;  /* 0x7ffffffc00007812 */ /* 0x000fca00078ec0ff */
[----:B------:R-:W-:Y:S01]  /*0da0*/  IMAD.IADD R0, R3, 0x1, -R0 ;  /* 0x0000000103007824 */ /* 0x000fe200078e0a00 */
[----:B------:R-:W2:Y:S02]  /*0db0*/  SYNCS.PHASECHK.TRANS64.TRYWAIT P1, [UR4+0xa850], R2 ;  /* 0x00a85002ff0075a7 */ /* 0x000ea40008020144 */
[----:B--2---:R-:W-:Y:S05]  /*0dc0*/  @!P1 BRA `(.L_x_15) ;  /* 0x0000007c00c49947 */ /* 0x004fea0003800000 */
.L_x_103:
[----:B------:R-:W-:Y:S01]  /*0dd0*/  IMAD.SHL.U32 R0, R0, 0x2, RZ ;  /* 0x0000000200007824 */ /* 0x000fe200078e00ff */
[----:B------:R-:W-:Y:S06]  /*0de0*/  @!P0 BRA `(.L_x_16) ;  /* 0x0000000000048947 */ /* 0x000fec0003800000 */
[----:B-1----:R-:W-:Y:S01]  /*0df0*/  BPT.TRAP 0x1 ;  /* 0x000000040000795c */ /* 0x002fe20000300000 */
.L_x_16:
[----:B------:R-:W-:Y:S01]  /*0e00*/  SHF.L.U32 R7, RZ, 0x1f, RZ ;  /* 0x0000001fff077819 */ /* 0x000fe200000006ff */
[----:B------:R-:W-:Y:S01]  /*0e10*/  UIADD3 UR17, UR36, 0xa890, URZ ;  /* 0x0000a89024117890 */ /* 0x000fe2000fffe03f */
[----:B------:R-:W-:Y:S02]  /*0e20*/  ISETP.NE.AND P2, PT, RZ, UR7, PT ;  /* 0x00000007ff007c0c */ /* 0x000fe4000bf45270 */
[----:B------:R-:W3:Y:S02]  /*0e30*/  SYNCS.PHASECHK.TRANS64.TRYWAIT P1, [UR36+0xa800], R7 ;  /* 0x00a80007ff0075a7 */ /* 0x000ee40008020164 */
[----:B---3--:R-:W-:Y:S09]  /*0e40*/  @!P1 BRA `(.L_x_17) ;  /* 0x0000007c00bc9947 */ /* 0x008ff20003800000 */
.L_x_104:
[----:B------:R-:W-:Y:S01]  /*0e50*/  ULEA UR19, UR37, UR17, 0x3 ;  /* 0x0000001125137291 */ /* 0x000fe2000f8e183f */
[----:B--2---:R-:W-:-:S04]  /*0e60*/  SEL R2, RZ, 0x1, P2 ;  /* 0x00000001ff027807 */ /* 0x004fc80001000000 */
[----:B------:R-:W-:-:S04]  /*0e70*/  SHF.L.U32 R2, R2, 0x1f, RZ ;  /* 0x0000001f02027819 */ /* 0x000fc800000006ff */
[----:B------:R-:W2:Y:S02]  /*0e80*/  SYNCS.PHASECHK.TRANS64.TRYWAIT P1, [UR19+-0x8], R2 ;  /* 0xfffff802ff0075a7 */ /* 0x000ea40008020153 */
[----:B--2---:R-:W-:Y:S05]  /*0e90*/  @!P1 BRA `(.L_x_18) ;  /* 0x0000007c00c09947 */ /* 0x004fea0003800000 */
.L_x_105:
[----:B------:R-:W-:Y:S01]  /*0ea0*/  USHF.R.U32.HI UR4, URZ, 0x4, UR36 ;  /* 0x000000043f047899 */ /* 0x000fe20008011624 */
[----:B------:R-:W-:Y:S01]  /*0eb0*/  WARPGROUP.ARRIVE ;  /* 0x00000000000079c5 */ /* 0x000fe20000000000 */
[----:B------:R-:W-:Y:S01]  /*0ec0*/  UIADD3 UR5, UR36, 0x3000, URZ ;  /* 0x0000300024057890 */ /* 0x000fe2000fffe03f */
[----:B--2---:R-:W2:Y:S01]  /*0ed0*/  LDC R3, c[0x0][0x28c] ;  /* 0x0000a300ff037b82 */ /* 0x004ea20000000800 */
[----:B------:R-:W-:Y:S01]  /*0ee0*/  ULOP3.LUT UR4, UR4, 0x3fff, URZ, 0xc0, !UPT ;  /* 0x00003fff04047892 */ /* 0x000fe2000f8ec03f */
[C---:B------:R-:W-:Y:S01]  /*0ef0*/  IADD3 R2, R0.reuse, 0x1, RZ ;  /* 0x0000000100027810 */ /* 0x040fe20007ffe0ff */
[----:B------:R-:W-:Y:S01]  /*0f00*/  USHF.R.U32.HI UR5, URZ, 0x4, UR5 ;  /* 0x000000043f057899 */ /* 0x000fe20008011605 */
[C---:B------:R-:W-:Y:S01]  /*0f10*/  VIADD R4, R0.reuse, 0x8 ;  /* 0x0000000800047836 */ /* 0x040fe20000000000 */
[----:B------:R-:W-:Y:S01]  /*0f20*/  ULOP3.LUT UR4, UR4, 0x10000, URZ, 0xfc, !UPT ;  /* 0x0001000004047892 */ /* 0x000fe2000f8efc3f */
[----:B------:R-:W-:Y:S01]  /*0f30*/  IADD3 R6, R0, 0x10, RZ ;  /* 0x0000001000067810 */ /* 0x000fe20007ffe0ff */
[----:B------:R-:W-:Y:S01]  /*0f40*/  ULOP3.LUT UR16, UR5, 0x3fff, URZ, 0xc0, !UPT ;  /* 0x00003fff05107892 */ /* 0x000fe2000f8ec03f */
[----:B------:R-:W-:Y:S01]  /*0f50*/  P2R R10, PR, RZ, 0x1 ;  /* 0x00000001ff0a7803 */ /* 0x000fe20000000000 */
[----:B------:R-:W-:-:S02]  /*0f60*/  UIMAD UR4, UR6, 0x180, UR4 ;  /* 0x00000180060478a4 */ /* 0x000fc4000f8e0204 */
[----:B------:R-:W-:Y:S01]  /*0f70*/  ULOP3.LUT UR18, UR16, 0x10000, URZ, 0xfc, !UPT ;  /* 0x0001000010127892 */ /* 0x000fe2000f8efc3f */
[----:B------:R-:W-:Y:S01]  /*0f80*/  UMOV UR5, 0xc0000010 ;  /* 0xc000001000057882 */ /* 0x000fe20000000000 */
[----:B------:R-:W-:Y:S01]  /*0f90*/  UMOV UR11, 0xc0000010 ;  /* 0xc0000010000b7882 */ /* 0x000fe20000000000 */
[----:B------:R-:W-:Y:S02]  /*0fa0*/  UMOV UR9, UR5 ;  /* 0x0000000500097c82 */ /* 0x000fe40008000000 */
[----:B------:R-:W-:Y:S01]  /*0fb0*/  UMOV UR8, UR4 ;  /* 0x0000000400087c82 */ /* 0x000fe20008000000 */
[----:B------:R-:W-:Y:S01]  /*0fc0*/  UIADD3 UR12, UR4, 0x100, URZ ;  /* 0x00000100040c7890 */ /* 0x000fe2000fffe03f */
[----:B------:R-:W-:Y:S01]  /*0fd0*/  UMOV UR10, UR18 ;  /* 0x00000012000a7c82 */ /* 0x000fe20008000000 */
[----:B------:R-:W-:Y:S01]  /*0fe0*/  UIADD3 UR14, UR18, 0x100, URZ ;  /* 0x00000100120e7890 */ /* 0x000fe2000fffe03f */
[----:B------:R-:W-:Y:S01]  /*0ff0*/  HGMMA.64x64x16.F32.BF16 R24, gdesc[UR8], RZ, !UPT, gsb0 ;  /* 0x00e00000081879f0 */ /* 0x000fe2000c0018ff */
[----:B------:R-:W-:-:S02]  /*1000*/  UIADD3 UR8, UR4, 0x80, URZ ;  /* 0x0000008004087890 */ /* 0x000fc4000fffe03f */
[----:B------:R-:W-:Y:S01]  /*1010*/  UIADD3 UR10, UR18, 0x80, URZ ;  /* 0x00000080120a7890 */ /* 0x000fe2000fffe03f */
[-C--:B--2---:R-:W-:Y:S01]  /*1020*/  ISETP.GE.AND P5, PT, R2, R3.reuse, PT ;  /* 0x000000030200720c */ /* 0x084fe20003fa6270 */
[----:B------:R-:W-:Y:S01]  /*1030*/  UMOV UR9, 0xc0000010 ;  /* 0xc000001000097882 */ /* 0x000fe20000000000 */
[----:B------:R-:W-:Y:S01]  /*1040*/  UMOV UR11, 0xc0000010 ;  /* 0xc0000010000b7882 */ /* 0x000fe20000000000 */
[----:B------:R-:W-:Y:S01]  /*1050*/  UMOV UR13, 0xc0000010 ;  /* 0xc0000010000d7882 */ /* 0x000fe20000000000 */
[----:B------:R-:W-:Y:S01]  /*1060*/  UMOV UR15, 0xc0000010 ;  /* 0xc0000010000f7882 */ /* 0x000fe20000000000 */
[----:B------:R-:W-:Y:S01]  /*1070*/  VIADD R2, R0, 0x9 ;  /* 0x0000000900027836 */ /* 0x000fe20000000000 */
[-C--:B------:R-:W-:Y:S01]  /*1080*/  ISETP.GE.AND P2, PT, R4, R3.reuse, PT ;  /* 0x000000030400720c */ /* 0x080fe20003f46270 */
[C---:B------:R-:W-:Y:S01]  /*1090*/  VIADD R4, R0.reuse, 0x11 ;  /* 0x0000001100047836 */ /* 0x040fe20000000000 */
[-C--:B------:R-:W-:Y:S01]  /*10a0*/  ISETP.GE.AND P1, PT, R0, R3.reuse, PT ;  /* 0x000000030000720c */ /* 0x080fe20003f26270 */
[----:B------:R-:W-:Y:S01]  /*10b0*/  ULDC UR6, c[0x0][0x604] ;  /* 0x0001810000067ab9 */ /* 0x000fe20000000800 */
[-C--:B------:R-:W-:Y:S01]  /*10c0*/  ISETP.GE.AND P4, PT, R2, R3.reuse, PT ;  /* 0x000000030200720c */ /* 0x080fe20003f86270 */
[----:B------:R-:W-:Y:S01]  /*10d0*/  VIADD R2, R0, 0x18 ;  /* 0x0000001800027836 */ /* 0x000fe20000000000 */
[----:B------:R-:W-:Y:S01]  /*10e0*/  ISETP.GE.AND P3, PT, R4, R3, PT ;  /* 0x000000030400720c */ /* 0x000fe20003f66270 */
[----:B------:R-:W-:Y:S01]  /*10f0*/  USHF.L.U32 UR7, UR7, 0x3, URZ ;  /* 0x0000000307077899 */ /* 0x000fe2000800063f */
[----:B------:R-:W-:-:S02]  /*1100*/  IADD3 R4, R0, 0x19, RZ ;  /* 0x0000001900047810 */ /* 0x000fc40007ffe0ff */
[----:B------:R-:W-:Y:S01]  /*1110*/  ISETP.GE.AND P6, PT, R6, R3, PT ;  /* 0x000000030600720c */ /* 0x000fe20003fc6270 */
[----:B------:R-:W-:Y:S01]  /*1120*/  ULOP3.LUT UR7, UR7, 0x8, URZ, 0xc, !UPT ;  /* 0x0000000807077892 */ /* 0x000fe2000f8e0c3f */
[----:B------:R-:W-:Y:S02]  /*1130*/  WARPGROUP.DEPBAR.LE gsb0, 0x0 ;  /* 0x00008000000079c5 */ /* 0x000fe40000010000 */
[----:B------:R-:W-:-:S06]  /*1140*/  WARPGROUP.ARRIVE ;  /* 0x00000000000079c5 */ /* 0x000fcc0000000000 */
[----:B------:R-:W-:Y:S03]  /*1150*/  HGMMA.64x64x16.F32.BF16 R24, gdesc[UR8], R24, gsb0 ;  /* 0x00e00000081879f0 */ /* 0x000fe60008001818 */
[----:B------:R-:W-:Y:S02]  /*1160*/  WARPGROUP.DEPBAR.LE gsb0, 0x0 ;  /* 0x00008000000079c5 */ /* 0x000fe40000010000 */
[----:B------:R-:W-:-:S06]  /*1170*/  WARPGROUP.ARRIVE ;  /* 0x00000000000079c5 */ /* 0x000fcc0000000000 */
[----:B------:R-:W-:Y:S03]  /*1180*/  HGMMA.64x64x16.F32.BF16 R24, gdesc[UR12], R24, gsb0 ;  /* 0x00e000000c1879f0 */ /* 0x000fe60008001818 */
[----:B------:R-:W-:Y:S02]  /*1190*/  WARPGROUP.DEPBAR.LE gsb0, 0x0 ;  /* 0x00008000000079c5 */ /* 0x000fe40000010000 */
[----:B------:R-:W-:Y:S02]  /*11a0*/  FSEL R24, R24, -INF , !P1 ;  /* 0xff80000018187808 */ /* 0x000fe40004800000 */
[----:B------:R-:W-:Y:S02]  /*11b0*/  FSEL R25, R25, -INF , !P5 ;  /* 0xff80000019197808 */ /* 0x000fe40006800000 */
[----:B------:R-:W-:Y:S02]  /*11c0*/  FSEL R28, R28, -INF , !P2 ;  /* 0xff8000001c1c7808 */ /* 0x000fe40005000000 */
[----:B------:R-:W-:-:S02]  /*11d0*/  FMNMX R5, R24, R25, !PT ;  /* 0x0000001918057209 */ /* 0x000fc40007800000 */
[----:B------:R-:W-:Y:S02]  /*11e0*/  FSEL R26, R26, -INF , !P1 ;  /* 0xff8000001a1a7808 */ /* 0x000fe40004800000 */
[-C--:B------:R-:W-:Y:S01]  /*11f0*/  ISETP.GE.AND P1, PT, R2, R3.reuse, PT ;  /* 0x000000030200720c */ /* 0x080fe20003f26270 */
[----:B------:R-:W-:Y:S01]  /*1200*/  VIADD R2, R0, 0x20 ;  /* 0x0000002000027836 */ /* 0x000fe20000000000 */
[----:B------:R-:W-:Y:S02]  /*1210*/  FSEL R27, R27, -INF , !P5 ;  /* 0xff8000001b1b7808 */ /* 0x000fe40006800000 */
[----:B------:R-:W-:Y:S02]  /*1220*/  ISETP.GE.AND P5, PT, R4, R3, PT ;  /* 0x000000030400720c */ /* 0x000fe40003fa6270 */
[----:B------:R-:W-:Y:S02]  /*1230*/  FSEL R29, R29, -INF , !P4 ;  /* 0xff8000001d1d7808 */ /* 0x000fe40006000000 */
[----:B------:R-:W-:-:S02]  /*1240*/  FMNMX R4, R28, R5, !PT ;  /* 0x000000051c047209 */ /* 0x000fc40007800000 */
[----:B------:R-:W-:Y:S02]  /*1250*/  FSEL R30, R30, -INF , !P2 ;  /* 0xff8000001e1e7808 */ /* 0x000fe40005000000 */
[----:B------:R-:W-:Y:S01]  /*1260*/  ISETP.GE.AND P2, PT, R2, R3, PT ;  /* 0x000000030200720c */ /* 0x000fe20003f46270 */
[----:B------:R-:W-:Y:S01]  /*1270*/  VIADD R2, R0, 0x21 ;  /* 0x0000002100027836 */ /* 0x000fe20000000000 */
[----:B------:R-:W-:Y:S02]  /*1280*/  FSEL R32, R32, -INF , !P6 ;  /* 0xff80000020207808 */ /* 0x000fe40007000000 */
[----:B------:R-:W-:Y:S02]  /*1290*/  FMNMX R5, R29, R4, !PT ;  /* 0x000000041d057209 */ /* 0x000fe40007800000 */
[----:B------:R-:W-:Y:S02]  /*12a0*/  FSEL R33, R33, -INF , !P3 ;  /* 0xff80000021217808 */ /* 0x000fe40005800000 */
[----:B------:R-:W-:-:S02]  /*12b0*/  FMNMX R4, R32, R5, !PT ;  /* 0x0000000520047209 */ /* 0x000fc40007800000 */
[----:B------:R-:W-:Y:S02]  /*12c0*/  FSEL R31, R31, -INF , !P4 ;  /* 0xff8000001f1f7808 */ /* 0x000fe40006000000 */
[----:B------:R-:W-:Y:S02]  /*12d0*/  ISETP.GE.AND P4, PT, R2, R3, PT ;  /* 0x000000030200720c */ /* 0x000fe40003f86270 */
[----:B------:R-:W-:Y:S02]  /*12e0*/  IADD3 R2, R0, 0x28, RZ ;  /* 0x0000002800027810 */ /* 0x000fe40007ffe0ff */
[----:B------:R-:W-:Y:S02]  /*12f0*/  FSEL R36, R36, -INF , !P1 ;  /* 0xff80000024247808 */ /* 0x000fe40004800000 */
[----:B------:R-:W-:Y:S02]  /*1300*/  FMNMX R5, R33, R4, !PT ;  /* 0x0000000421057209 */ /* 0x000fe40007800000 */
[----:B------:R-:W-:-:S02]  /*1310*/  FSEL R34, R34, -INF , !P6 ;  /* 0xff80000022227808 */ /* 0x000fc40007000000 */
[----:B------:R-:W-:Y:S01]  /*1320*/  ISETP.GE.AND P6, PT, R2, R3, PT ;  /* 0x000000030200720c */ /* 0x000fe20003fc6270 */
[----:B------:R-:W-:Y:S01]  /*1330*/  VIADD R2, R0, 0x29 ;  /* 0x0000002900027836 */ /* 0x000fe20000000000 */
[----:B------:R-:W-:Y:S02]  /*1340*/  FSEL R37, R37, -INF , !P5 ;  /* 0xff80000025257808 */ /* 0x000fe40006800000 */
[----:B------:R-:W-:Y:S02]  /*1350*/  FMNMX R4, R36, R5, !PT ;  /* 0x0000000524047209 */ /* 0x000fe40007800000 */
[----:B------:R-:W-:Y:S02]  /*1360*/  FSEL R35, R35, -INF , !P3 ;  /* 0xff80000023237808 */ /* 0x000fe40005800000 */
[----:B------:R-:W-:Y:S02]  /*1370*/  FSEL R40, R40, -INF , !P2 ;  /* 0xff80000028287808 */ /* 0x000fe40005000000 */
[----:B------:R-:W-:-:S02]  /*1380*/  FMNMX R5, R37, R4, !PT ;  /* 0x0000000425057209 */ /* 0x000fc40007800000 */
[----:B------:R-:W-:Y:S01]  /*1390*/  ISETP.GE.AND P3, PT, R2, R3, PT ;  /* 0x000000030200720c */ /* 0x000fe20003f66270 */
[----:B------:R-:W-:Y:S01]  /*13a0*/  VIADD R2, R0, 0x30 ;  /* 0x0000003000027836 */ /* 0x000fe20000000000 */
[----:B------:R-:W-:Y:S02]  /*13b0*/  FSEL R41, R41, -INF , !P4 ;  /* 0xff80000029297808 */ /* 0x000fe40006000000 */
[----:B------:R-:W-:Y:S02]  /*13c0*/  FMNMX R4, R40, R5, !PT ;  /* 0x0000000528047209 */ /* 0x000fe40007800000 */
[----:B------:R-:W-:Y:S02]  /*13d0*/  FSEL R38, R38, -INF , !P1 ;  /* 0xff80000026267808 */ /* 0x000fe40004800000 */
[----:B------:R-:W-:Y:S02]  /*13e0*/  ISETP.GE.AND P1, PT, R2, R3, PT ;  /* 0x000000030200720c */ /* 0x000fe40003f26270 */
[----:B------:R-:W-:-:S02]  /*13f0*/  IADD3 R2, R0, 0x31, RZ ;  /* 0x0000003100027810 */ /* 0x000fc40007ffe0ff */
[----:B------:R-:W-:Y:S02]  /*1400*/  FSEL R44, R44, -INF , !P6 ;  /* 0xff8000002c2c7808 */ /* 0x000fe40007000000 */
[----:B------:R-:W-:Y:S02]  /*1410*/  FMNMX R5, R41, R4, !PT ;  /* 0x0000000429057209 */ /* 0x000fe40007800000 */
[----:B------:R-:W-:Y:S02]  /*1420*/  FSEL R39, R39, -INF , !P5 ;  /* 0xff80000027277808 */ /* 0x000fe40006800000 */
[----:B------:R-:W-:Y:S01]  /*1430*/  ISETP.GE.AND P5, PT, R2, R3, PT ;  /* 0x000000030200720c */ /* 0x000fe20003fa6270 */
[----:B------:R-:W-:Y:S01]  /*1440*/  VIADD R2, R0, 0x38 ;  /* 0x0000003800027836 */ /* 0x000fe20000000000 */
[----:B------:R-:W-:Y:S02]  /*1450*/  FSEL R45, R45, -INF , !P3 ;  /* 0xff8000002d2d7808 */ /* 0x000fe40005800000 */
[----:B------:R-:W-:-:S02]  /*1460*/  FMNMX R4, R44, R5, !PT ;  /* 0x000000052c047209 */ /* 0x000fc40007800000 */
        /* <DEDUP_REMOVED lines=8> */
[----:B------:R-:W-:Y:S02]  /*14f0*/  ISETP.GE.AND P4, PT, R2, R3, PT ;  /* 0x000000030200720c */ /* 0x000fe40003f86270 */
[----:B------:R-:W-:Y:S02]  /*1500*/  FSEL R52, R52, -INF , !P2 ;  /* 0xff80000034347808 */ /* 0x000fe40005000000 */
[----:B------:R-:W-:Y:S02]  /*1510*/  FMNMX R5, R49, R4, !PT ;  /* 0x0000000431057209 */ /* 0x000fe40007800000 */
[----:B------:R-:W-:Y:S02]  /*1520*/  FSEL R53, R53, -INF , !P4 ;  /* 0xff80000035357808 */ /* 0x000fe40006000000 */
[----:B------:R-:W-:-:S02]  /*1530*/  FMNMX R2, R52, R5, !PT ;  /* 0x0000000534027209 */ /* 0x000fc40007800000 */
[----:B------:R-:W-:Y:S02]  /*1540*/  FSEL R46, R46, -INF , !P6 ;  /* 0xff8000002e2e7808 */ /* 0x000fe40007000000 */
[----:B------:R-:W-:Y:S02]  /*1550*/  FMNMX R6, R53, R2, !PT ;  /* 0x0000000235067209 */ /* 0x000fe40007800000 */
[----:B------:R-:W-:Y:S02]  /*1560*/  FSEL R50, R50, -INF , !P1 ;  /* 0xff80000032327808 */ /* 0x000fe40004800000 */
[----:B------:R-:W-:Y:S01]  /*1570*/  FSEL R47, R47, -INF , !P3 ;  /* 0xff8000002f2f7808 */ /* 0x000fe20005800000 */
[----:B------:R-:W2:Y:S01]  /*1580*/  SHFL.BFLY PT, R5, R6, 0x1, 0x1f ;  /* 0x0c201f0006057f89 */ /* 0x000ea200000e0000 */
[----:B------:R-:W-:Y:S02]  /*1590*/  FSEL R51, R51, -INF , !P5 ;  /* 0xff80000033337808 */ /* 0x000fe40006800000 */
[----:B------:R-:W-:-:S02]  /*15a0*/  FSEL R54, R54, -INF , !P2 ;  /* 0xff80000036367808 */ /* 0x000fc40005000000 */
[----:B------:R-:W-:Y:S02]  /*15b0*/  FSEL R55, R55, -INF , !P4 ;  /* 0xff80000037377808 */ /* 0x000fe40006000000 */
[----:B--2---:R-:W-:-:S05]  /*15c0*/  FMNMX R8, R6, R5, !PT ;  /* 0x0000000506087209 */ /* 0x004fca0007800000 */
[----:B------:R-:W2:Y:S02]  /*15d0*/  SHFL.BFLY PT, R5, R8, 0x2, 0x1f ;  /* 0x0c401f0008057f89 */ /* 0x000ea400000e0000 */
[----:B--2---:R-:W-:Y:S02]  /*15e0*/  FMNMX R4, R8, R5, !PT ;  /* 0x0000000508047209 */ /* 0x004fe40007800000 */
[----:B------:R-:W-:Y:S02]  /*15f0*/  FMNMX R5, R26, R27, !PT ;  /* 0x0000001b1a057209 */ /* 0x000fe40007800000 */
[----:B------:R-:W-:Y:S02]  /*1600*/  FSETP.NEU.AND P0, PT, R4, -INF , PT ;  /* 0xff8000000400780b */ /* 0x000fe40003f0d000 */
[----:B------:R-:W-:Y:S02]  /*1610*/  FMNMX R2, R30, R5, !PT ;  /* 0x000000051e027209 */ /* 0x000fe40007800000 */
[----:B------:R-:W-:-:S02]  /*1620*/  FSEL R9, R4, RZ, P0 ;  /* 0x000000ff04097208 */ /* 0x000fc40000000000 */
[----:B------:R-:W-:Y:S02]  /*1630*/  FMNMX R5, R31, R2, !PT ;  /* 0x000000021f057209 */ /* 0x000fe40007800000 */
[----:B------:R-:W-:Y:S01]  /*1640*/  ISETP.NE.AND P0, PT, R10, RZ, PT ;  /* 0x000000ff0a00720c */ /* 0x000fe20003f05270 */
[----:B------:R-:W-:Y:S01]  /*1650*/  FMUL R9, R9, UR6 ;  /* 0x0000000609097c20 */ /* 0x000fe20008400000 */
[----:B------:R-:W-:-:S03]  /*1660*/  FMNMX R2, R34, R5, !PT ;  /* 0x0000000522027209 */ /* 0x000fc60007800000 */
[--C-:B------:R-:W-:Y:S01]  /*1670*/  FFMA R24, R24, UR6, -R9.reuse ;  /* 0x0000000618187c23 */ /* 0x100fe20008000809 */
[----:B------:R-:W-:Y:S01]  /*1680*/  FMNMX R5, R35, R2, !PT ;  /* 0x0000000223057209 */ /* 0x000fe20007800000 */
[--C-:B------:R-:W-:Y:S01]  /*1690*/  FFMA R28, R28, UR6, -R9.reuse ;  /* 0x000000061c1c7c23 */ /* 0x100fe20008000809 */
[--C-:B------:R-:W-:Y:S01]  /*16a0*/  FFMA R25, R25, UR6, -R9.reuse ;  /* 0x0000000619197c23 */ /* 0x100fe20008000809 */
[--C-:B------:R-:W-:Y:S01]  /*16b0*/  FFMA R32, R32, UR6, -R9.reuse ;  /* 0x0000000620207c23 */ /* 0x100fe20008000809 */
[----:B------:R-:W-:Y:S01]  /*16c0*/  FMNMX R2, R38, R5, !PT ;  /* 0x0000000526027209 */ /* 0x000fe20007800000 */
[--C-:B------:R-:W-:Y:S01]  /*16d0*/  FFMA R33, R33, UR6, -R9.reuse ;  /* 0x0000000621217c23 */ /* 0x100fe20008000809 */
[----:B------:R-:W-:Y:S01]  /*16e0*/  FSETP.GEU.AND P6, PT, R24, -126, PT ;  /* 0xc2fc00001800780b */ /* 0x000fe20003fce000 */
        /* <DEDUP_REMOVED lines=12> */
[----:B------:R-:W-:Y:S01]  /*17b0*/  @!P6 FMUL R24, R24, 0.5 ;  /* 0x3f0000001818e820 */ /* 0x000fe20000400000 */
[----:B------:R-:W-:Y:S01]  /*17c0*/  FMNMX R2, R46, R5, !PT ;  /* 0x000000052e027209 */ /* 0x000fe20007800000 */
[--C-:B------:R-:W-:Y:S01]  /*17d0*/  FFMA R41, R41, UR6, -R9.reuse ;  /* 0x0000000629297c23 */ /* 0x100fe20008000809 */
[----:B------:R-:W-:Y:S01]  /*17e0*/  FSETP.GEU.AND P4, PT, R33, -126, PT ;  /* 0xc2fc00002100780b */ /* 0x000fe20003f8e000 */
[----:B------:R-:W-:Y:S01]  /*17f0*/  @!P1 FMUL R28, R28, 0.5 ;  /* 0x3f0000001c1c9820 */ /* 0x000fe20000400000 */
[----:B------:R-:W-:Y:S01]  /*1800*/  FMNMX R5, R47, R2, !PT ;  /* 0x000000022f057209 */ /* 0x000fe20007800000 */
[----:B------:R-:W2:Y:S01]  /*1810*/  MUFU.EX2 R24, R24 ;  /* 0x0000001800187308 */ /* 0x000ea20000000800 */
[----:B------:R-:W-:Y:S01]  /*1820*/  FSETP.GEU.AND P5, PT, R29, -126, PT ;  /* 0xc2fc00001d00780b */ /* 0x000fe20003fae000 */
[----:B------:R-:W-:Y:S01]  /*1830*/  @!P3 FMUL R25, R25, 0.5 ;  /* 0x3f0000001919b820 */ /* 0x000fe20000400000 */
[----:B------:R-:W-:Y:S01]  /*1840*/  FMNMX R2, R50, R5, !PT ;  /* 0x0000000532027209 */ /* 0x000fe20007800000 */
[--C-:B------:R-:W-:Y:S01]  /*1850*/  FFMA R48, R48, UR6, -R9.reuse ;  /* 0x0000000630307c23 */ /* 0x100fe20008000809 */
[--C-:B------:R-:W-:Y:S01]  /*1860*/  FFMA R49, R49, UR6, -R9.reuse ;  /* 0x0000000631317c23 */ /* 0x100fe20008000809 */
[----:B------:R-:W-:Y:S01]  /*1870*/  @!P2 FMUL R32, R32, 0.5 ;  /* 0x3f0000002020a820 */ /* 0x000fe20000400000 */
[----:B------:R-:W-:Y:S01]  /*1880*/  FMNMX R5, R51, R2, !PT ;  /* 0x0000000233057209 */ /* 0x000fe20007800000 */
[----:B------:R-:W3:Y:S01]  /*1890*/  MUFU.EX2 R28, R28 ;  /* 0x0000001c001c7308 */ /* 0x000ee20000000800 */
[--C-:B------:R-:W-:Y:S01]  /*18a0*/  FFMA R52, R52, UR6, -R9.reuse ;  /* 0x0000000634347c23 */ /* 0x100fe20008000809 */
[----:B------:R-:W-:Y:S01]  /*18b0*/  @!P4 FMUL R33, R33, 0.5 ;  /* 0x3f0000002121c820 */ /* 0x000fe20000400000 */
[----:B------:R-:W-:Y:S01]  /*18c0*/  FMNMX R2, R54, R5, !PT ;  /* 0x0000000536027209 */ /* 0x000fe20007800000 */
[----:B------:R-:W-:-:S02]  /*18d0*/  FFMA R53, R53, UR6, -R9 ;  /* 0x0000000635357c23 */ /* 0x000fc40008000809 */
[----:B------:R-:W-:Y:S01]  /*18e0*/  @!P5 FMUL R29, R29, 0.5 ;  /* 0x3f0000001d1dd820 */ /* 0x000fe20000400000 */
[----:B------:R-:W-:Y:S01]  /*18f0*/  FMNMX R2, R55, R2, !PT ;  /* 0x0000000237027209 */ /* 0x000fe20007800000 */
[----:B------:R-:W4:Y:S01]  /*1900*/  MUFU.EX2 R25, R25 ;  /* 0x0000001900197308 */ /* 0x000f220000000800 */
[----:B--2---:R-:W-:Y:S01]  /*1910*/  @!P6 FMUL R24, R24, R24 ;  /* 0x000000181818e220 */ /* 0x004fe20000400000 */
[----:B------:R-:W-:Y:S02]  /*1920*/  FSETP.GEU.AND P6, PT, R36, -126, PT ;  /* 0xc2fc00002400780b */ /* 0x000fe40003fce000 */
[----:B------:R-:W2:Y:S04]  /*1930*/  SHFL.BFLY PT, R5, R2, 0x1, 0x1f ;  /* 0x0c201f0002057f89 */ /* 0x000ea800000e0000 */
[----:B------:R-:W5:Y:S01]  /*1940*/  MUFU.EX2 R32, R32 ;  /* 0x0000002000207308 */ /* 0x000f620000000800 */
[----:B---3--:R-:W-:Y:S01]  /*1950*/  @!P1 FMUL R28, R28, R28 ;  /* 0x0000001c1c1c9220 */ /* 0x008fe20000400000 */
[----:B------:R-:W-:-:S05]  /*1960*/  FSETP.GEU.AND P1, PT, R40, -126, PT ;  /* 0xc2fc00002800780b */ /* 0x000fca0003f2e000 */
[----:B------:R-:W-:Y:S01]  /*1970*/  @!P6 FMUL R36, R36, 0.5 ;  /* 0x3f0000002424e820 */ /* 0x000fe20000400000 */
[----:B------:R-:W3:Y:S01]  /*1980*/  MUFU.EX2 R33, R33 ;  /* 0x0000002100217308 */ /* 0x000ee20000000800 */
[----:B----4-:R-:W-:Y:S01]  /*1990*/  @!P3 FMUL R25, R25, R25 ;  /* 0x000000191919b220 */ /* 0x010fe20000400000 */
[----:B------:R-:W-:-:S05]  /*19a0*/  FSETP.GEU.AND P3, PT, R37, -126, PT ;  /* 0xc2fc00002500780b */ /* 0x000fca0003f6e000 */
[----:B------:R-:W-:Y:S01]  /*19b0*/  @!P1 FMUL R40, R40, 0.5 ;  /* 0x3f00000028289820 */ /* 0x000fe20000400000 */
[----:B------:R-:W4:Y:S01]  /*19c0*/  MUFU.EX2 R29, R29 ;  /* 0x0000001d001d7308 */ /* 0x000f220000000800 */
[----:B-----5:R-:W-:Y:S01]  /*19d0*/  @!P2 FMUL R32, R32, R32 ;  /* 0x000000202020a220 */ /* 0x020fe20000400000 */
[----:B------:R-:W-:Y:S02]  /*19e0*/  FSETP.GEU.AND P2, PT, R44, -126, PT ;  /* 0xc2fc00002c00780b */ /* 0x000fe40003f4e000 */
[----:B--2---:R-:W-:-:S03]  /*19f0*/  FMNMX R5, R2, R5, !PT ;  /* 0x0000000502057209 */ /* 0x004fc60007800000 */
[----:B------:R-:W-:Y:S01]  /*1a00*/  @!P3 FMUL R37, R37, 0.5 ;  /* 0x3f0000002525b820 */ /* 0x000fe20000400000 */
[----:B------:R-:W2:Y:S01]  /*1a10*/  MUFU.EX2 R36, R36 ;  /* 0x0000002400247308 */ /* 0x000ea20000000800 */
[----:B------:R-:W5:Y:S01]  /*1a20*/  SHFL.BFLY PT, R6, R5, 0x2, 0x1f ;  /* 0x0c401f0005067f89 */ /* 0x000f6200000e0000 */
[----:B---3--:R-:W-:Y:S01]  /*1a30*/  @!P4 FMUL R33, R33, R33 ;  /* 0x000000212121c220 */ /* 0x008fe20000400000 */
[----:B------:R-:W-:-:S04]  /*1a40*/  FSETP.GEU.AND P4, PT, R45, -126, PT ;  /* 0xc2fc00002d00780b */ /* 0x000fc80003f8e000 */
[----:B------:R-:W-:Y:S01]  /*1a50*/  @!P2 FMUL R44, R44, 0.5 ;  /* 0x3f0000002c2ca820 */ /* 0x000fe20000400000 */
[----:B------:R-:W3:Y:S01]  /*1a60*/  MUFU.EX2 R11, R40 ;  /* 0x00000028000b7308 */ /* 0x000ee20000000800 */
[----:B----4-:R-:W-:Y:S01]  /*1a70*/  @!P5 FMUL R29, R29, R29 ;  /* 0x0000001d1d1dd220 */ /* 0x010fe20000400000 */
[----:B------:R-:W-:-:S06]  /*1a80*/  FSETP.GEU.AND P5, PT, R41, -126, PT ;  /* 0xc2fc00002900780b */ /* 0x000fcc0003fae000 */
[----:B------:R-:W4:Y:S01]  /*1a90*/  MUFU.EX2 R37, R37 ;  /* 0x0000002500257308 */ /* 0x000f220000000800 */
[----:B--2---:R-:W-:Y:S01]  /*1aa0*/  @!P6 FMUL R36, R36, R36 ;  /* 0x000000242424e220 */ /* 0x004fe20000400000 */
[----:B------:R-:W-:Y:S01]  /*1ab0*/  FSETP.GEU.AND P6, PT, R48, -126, PT ;  /* 0xc2fc00003000780b */ /* 0x000fe20003fce000 */
[----:B------:R-:W-:-:S04]  /*1ac0*/  @!P4 FMUL R45, R45, 0.5 ;  /* 0x3f0000002d2dc820 */ /* 0x000fc80000400000 */
[----:B------:R-:W-:Y:S01]  /*1ad0*/  @!P5 FMUL R41, R41, 0.5 ;  /* 0x3f0000002929d820 */ /* 0x000fe20000400000 */
[----:B------:R-:W2:Y:S01]  /*1ae0*/  MUFU.EX2 R13, R44 ;  /* 0x0000002c000d7308 */ /* 0x000ea20000000800 */
[----:B---3--:R-:W-:Y:S01]  /*1af0*/  @!P1 FMUL R11, R11, R11 ;  /* 0x0000000b0b0b9220 */ /* 0x008fe20000400000 */
[----:B------:R-:W-:Y:S02]  /*1b00*/  FSETP.GEU.AND P1, PT, R49, -126, PT ;  /* 0xc2fc00003100780b */ /* 0x000fe40003f2e000 */
[----:B-----5:R-:W-:Y:S01]  /*1b10*/  FMNMX R6, R5, R6, !PT ;  /* 0x0000000605067209 */ /* 0x020fe20007800000 */
[----:B------:R-:W-:Y:S02]  /*1b20*/  FADD R5, R24, R11 ;  /* 0x0000000b18057221 */ /* 0x000fe40000000000 */
[----:B------:R-:W-:Y:S01]  /*1b30*/  @!P6 FMUL R48, R48, 0.5 ;  /* 0x3f0000003030e820 */ /* 0x000fe20000400000 */
[----:B------:R-:W3:Y:S01]  /*1b40*/  MUFU.EX2 R10, R45 ;  /* 0x0000002d000a7308 */ /* 0x000ee20000000800 */
[----:B----4-:R-:W-:Y:S01]  /*1b50*/  @!P3 FMUL R37, R37, R37 ;  /* 0x000000252525b220 */ /* 0x010fe20000400000 */
[----:B------:R-:W-:-:S04]  /*1b60*/  FSETP.NEU.AND P3, PT, R6, -INF , PT ;  /* 0xff8000000600780b */ /* 0x000fc80003f6d000 */
[----:B------:R-:W-:Y:S01]  /*1b70*/  FSEL R2, R6, RZ, P3 ;  /* 0x000000ff06027208 */ /* 0x000fe20001800000 */
[----:B------:R-:W-:Y:S01]  /*1b80*/  @!P1 FMUL R49, R49, 0.5 ;  /* 0x3f00000031319820 */ /* 0x000fe20000400000 */
[----:B------:R-:W4:Y:S01]  /*1b90*/  MUFU.EX2 R8, R41 ;  /* 0x0000002900087308 */ /* 0x000f220000000800 */
[----:B--2---:R-:W-:Y:S01]  /*1ba0*/  @!P2 FMUL R13, R13, R13 ;  /* 0x0000000d0d0da220 */ /* 0x004fe20000400000 */
[----:B------:R-:W-:Y:S01]  /*1bb0*/  FSETP.GEU.AND P3, PT, R52, -126, PT ;  /* 0xc2fc00003400780b */ /* 0x000fe20003f6e000 */
[----:B------:R-:W-:Y:S02]  /*1bc0*/  FMUL R2, R2, UR6 ;  /* 0x0000000602027c20 */ /* 0x000fe40008400000 */
[----:B------:R-:W-:Y:S02]  /*1bd0*/  FADD R40, R28, R13 ;  /* 0x0000000d1c287221 */ /* 0x000fe40000000000 */
[--C-:B------:R-:W-:Y:S01]  /*1be0*/  FFMA R26, R26, UR6, -R2.reuse ;  /* 0x000000061a1a7c23 */ /* 0x100fe20008000802 */
[----:B------:R-:W2:Y:S01]  /*1bf0*/  MUFU.EX2 R9, R48 ;  /* 0x0000003000097308 */ /* 0x000ea20000000800 */
[--C-:B------:R-:W-:Y:S01]  /*1c00*/  FFMA R27, R27, UR6, -R2.reuse ;  /* 0x000000061b1b7c23 */ /* 0x100fe20008000802 */
[--C-:B------:R-:W-:Y:S01]  /*1c10*/  FFMA R30, R30, UR6, -R2.reuse ;  /* 0x000000061e1e7c23 */ /* 0x100fe20008000802 */
[--C-:B------:R-:W-:Y:S01]  /*1c20*/  FFMA R31, R31, UR6, -R2.reuse ;  /* 0x000000061f1f7c23 */ /* 0x100fe20008000802 */
[----:B---3--:R-:W-:Y:S01]  /*1c30*/  @!P4 FMUL R10, R10, R10 ;  /* 0x0000000a0a0ac220 */ /* 0x008fe20000400000 */
[----:B------:R-:W-:Y:S01]  /*1c40*/  FSETP.GEU.AND P2, PT, R26, -126, PT ;  /* 0xc2fc00001a00780b */ /* 0x000fe20003f4e000 */
[--C-:B------:R-:W-:Y:S01]  /*1c50*/  FFMA R34, R34, UR6, -R2.reuse ;  /* 0x0000000622227c23 */ /* 0x100fe20008000802 */
[----:B------:R-:W-:Y:S01]  /*1c60*/  FSETP.GEU.AND P4, PT, R27, -126, PT ;  /* 0xc2fc00001b00780b */ /* 0x000fe20003f8e000 */
[----:B------:R-:W3:Y:S01]  /*1c70*/  MUFU.EX2 R12, R49 ;  /* 0x00000031000c7308 */ /* 0x000ee20000000800 */
[----:B----4-:R-:W-:Y:S01]  /*1c80*/  @!P5 FMUL R8, R8, R8 ;  /* 0x000000080808d220 */ /* 0x010fe20000400000 */
[----:B------:R-:W-:Y:S01]  /*1c90*/  FSETP.GEU.AND P5, PT, R53, -126, PT ;  /* 0xc2fc00003500780b */ /* 0x000fe20003fae000 */
[----:B------:R-:W-:Y:S01]  /*1ca0*/  @!P3 FMUL R52, R52, 0.5 ;  /* 0x3f0000003434b820 */ /* 0x000fe20000400000 */
[--C-:B------:R-:W-:Y:S01]  /*1cb0*/  FFMA R35, R35, UR6, -R2.reuse ;  /* 0x0000000623237c23 */ /* 0x100fe20008000802 */
[--C-:B------:R-:W-:Y:S01]  /*1cc0*/  FFMA R38, R38, UR6, -R2.reuse ;  /* 0x0000000626267c23 */ /* 0x100fe20008000802 */
[--C-:B------:R-:W-:Y:S01]  /*1cd0*/  FFMA R39, R39, UR6, -R2.reuse ;  /* 0x0000000627277c23 */ /* 0x100fe20008000802 */
[--C-:B------:R-:W-:Y:S01]  /*1ce0*/  FFMA R42, R42, UR6, -R2.reuse ;  /* 0x000000062a2a7c23 */ /* 0x100fe20008000802 */
[----:B------:R-:W4:Y:S01]  /*1cf0*/  MUFU.EX2 R15, R52 ;  /* 0x00000034000f7308 */ /* 0x000f220000000800 */
[----:B--2---:R-:W-:Y:S01]  /*1d00*/  @!P6 FMUL R9, R9, R9 ;  /* 0x000000090909e220 */ /* 0x004fe20000400000 */
[----:B------:R-:W-:Y:S01]  /*1d10*/  FSETP.GEU.AND P6, PT, R30, -126, PT ;  /* 0xc2fc00001e00780b */ /* 0x000fe20003fce000 */
[----:B------:R-:W-:Y:S01]  /*1d20*/  @!P2 FMUL R26, R26, 0.5 ;  /* 0x3f0000001a1aa820 */ /* 0x000fe20000400000 */
[----:B------:R-:W-:Y:S01]  /*1d30*/  @!P4 FMUL R27, R27, 0.5 ;  /* 0x3f0000001b1bc820 */ /* 0x000fe20000400000 */
[--C-:B------:R-:W-:Y:S01]  /*1d40*/  FFMA R50, R50, UR6, -R2.reuse ;  /* 0x0000000632327c23 */ /* 0x100fe20008000802 */
[--C-:B------:R-:W-:Y:S01]  /*1d50*/  FFMA R43, R43, UR6, -R2.reuse ;  /* 0x000000062b2b7c23 */ /* 0x100fe20008000802 */
[----:B------:R-:W-:Y:S01]  /*1d60*/  @!P5 FMUL R53, R53, 0.5 ;  /* 0x3f0000003535d820 */ /* 0x000fe20000400000 */
[--C-:B------:R-:W-:Y:S01]  /*1d70*/  FFMA R46, R46, UR6, -R2.reuse ;  /* 0x000000062e2e7c23 */ /* 0x100fe20008000802 */
[----:B---3--:R-:W-:Y:S01]  /*1d80*/  @!P1 FMUL R12, R12, R12 ;  /* 0x0000000c0c0c9220 */ /* 0x008fe20000400000 */
[----:B------:R-:W-:Y:S01]  /*1d90*/  FSETP.GEU.AND P1, PT, R31, -126, PT ;  /* 0xc2fc00001f00780b */ /* 0x000fe20003f2e000 */
[----:B------:R-:W2:Y:S01]  /*1da0*/  MUFU.EX2 R14, R53 ;  /* 0x00000035000e7308 */ /* 0x000ea20000000800 */
[--C-:B------:R-:W-:Y:S01]  /*1db0*/  FFMA R47, R47, UR6, -R2.reuse ;  /* 0x000000062f2f7c23 */ /* 0x100fe20008000802 */
[--C-:B------:R-:W-:Y:S01]  /*1dc0*/  FFMA R51, R51, UR6, -R2.reuse ;  /* 0x0000000633337c23 */ /* 0x100fe20008000802 */
[--C-:B------:R-:W-:Y:S01]  /*1dd0*/  FFMA R54, R54, UR6, -R2.reuse ;  /* 0x0000000636367c23 */ /* 0x100fe20008000802 */
[----:B------:R-:W-:Y:S01]  /*1de0*/  @!P6 FMUL R30, R30, 0.5 ;  /* 0x3f0000001e1ee820 */ /* 0x000fe20000400000 */
[----:B------:R-:W-:Y:S01]  /*1df0*/  FFMA R2, R55, UR6, -R2 ;  /* 0x0000000637027c23 */ /* 0x000fe20008000802 */
[----:B----4-:R-:W-:Y:S01]  /*1e00*/  @!P3 FMUL R15, R15, R15 ;  /* 0x0000000f0f0fb220 */ /* 0x010fe20000400000 */
[----:B------:R-:W-:Y:S01]  /*1e10*/  FSETP.GEU.AND P3, PT, R34, -126, PT ;  /* 0xc2fc00002200780b */ /* 0x000fe20003f6e000 */
[----:B------:R-:W3:Y:S01]  /*1e20*/  MUFU.EX2 R26, R26 ;  /* 0x0000001a001a7308 */ /* 0x000ee20000000800 */
[----:B------:R-:W-:Y:S01]  /*1e30*/  FADD R22, R32, R9 ;  /* 0x0000000920167221 */ /* 0x000fe20000000000 */
[----:B------:R-:W-:Y:S01]  /*1e40*/  FADD R41, R29, R10 ;  /* 0x0000000a1d297221 */ /* 0x000fe20000000000 */
[----:B------:R-:W-:Y:S01]  /*1e50*/  F2FP.BF16.F32.PACK_AB R52, R12, R9 ;  /* 0x000000090c34723e */ /* 0x000fe200000010ff */
[----:B------:R-:W-:Y:S01]  /*1e60*/  @!P1 FMUL R31, R31, 0.5 ;  /* 0x3f0000001f1f9820 */ /* 0x000fe20000400000 */
[----:B------:R-:W-:Y:S01]  /*1e70*/  FADD R45, R5, R22 ;  /* 0x00000016052d7221 */ /* 0x000fe20000000000 */
[----:B------:R-:W-:-:S02]  /*1e80*/  FADD R5, R25, R8 ;  /* 0x0000000819057221 */ /* 0x000fc40000000000 */
[----:B------:R-:W4:Y:S01]  /*1e90*/  MUFU.EX2 R27, R27 ;  /* 0x0000001b001b7308 */ /* 0x000f220000000800 */
[----:B--2---:R-:W-:Y:S01]  /*1ea0*/  @!P5 FMUL R14, R14, R14 ;  /* 0x0000000e0e0ed220 */ /* 0x004fe20000400000 */
[----:B------:R-:W-:Y:S02]  /*1eb0*/  FSETP.GEU.AND P5, PT, R35, -126, PT ;  /* 0xc2fc00002300780b */ /* 0x000fe40003fae000 */
[----:B------:R-:W-:Y:S01]  /*1ec0*/  @!P3 FMUL R34, R34, 0.5 ;  /* 0x3f0000002222b820 */ /* 0x000fe20000400000 */
[----:B------:R-:W-:-:S03]  /*1ed0*/  FADD R44, R37, R14 ;  /* 0x0000000e252c7221 */ /* 0x000fc60000000000 */
[----:B------:R-:W2:Y:S01]  /*1ee0*/  MUFU.EX2 R30, R30 ;  /* 0x0000001e001e7308 */ /* 0x000ea20000000800 */
[----:B---3--:R-:W-:Y:S01]  /*1ef0*/  @!P2 FMUL R26, R26, R26 ;  /* 0x0000001a1a1aa220 */ /* 0x008fe20000400000 */
[----:B------:R-:W-:Y:S01]  /*1f00*/  FSETP.GEU.AND P2, PT, R38, -126, PT ;  /* 0xc2fc00002600780b */ /* 0x000fe20003f4e000 */
[----:B------:R-:W-:-:S04]  /*1f10*/  FADD R44, R41, R44 ;  /* 0x0000002c292c7221 */ /* 0x000fc80000000000 */
[----:B------:R-:W-:Y:S01]  /*1f20*/  @!P5 FMUL R35, R35, 0.5 ;  /* 0x3f0000002323d820 */ /* 0x000fe20000400000 */
[----:B------:R-:W3:Y:S01]  /*1f30*/  MUFU.EX2 R31, R31 ;  /* 0x0000001f001f7308 */ /* 0x000ee20000000800 */
[----:B----4-:R-:W-:Y:S01]  /*1f40*/  @!P4 FMUL R27, R27, R27 ;  /* 0x0000001b1b1bc220 */ /* 0x010fe20000400000 */
[----:B------:R-:W-:-:S05]  /*1f50*/  FSETP.GEU.AND P4, PT, R39, -126, PT ;  /* 0xc2fc00002700780b */ /* 0x000fca0003f8e000 */
[----:B------:R-:W-:Y:S01]  /*1f60*/  @!P2 FMUL R38, R38, 0.5 ;  /* 0x3f0000002626a820 */ /* 0x000fe20000400000 */
[----:B------:R-:W4:Y:S01]  /*1f70*/  MUFU.EX2 R34, R34 ;  /* 0x0000002200227308 */ /* 0x000f220000000800 */
[----:B--2---:R-:W-:Y:S01]  /*1f80*/  @!P6 FMUL R30, R30, R30 ;  /* 0x0000001e1e1ee220 */ /* 0x004fe20000400000 */
[----:B------:R-:W-:-:S05]  /*1f90*/  FSETP.GEU.AND P6, PT, R42, -126, PT ;  /* 0xc2fc00002a00780b */ /* 0x000fca0003fce000 */
[----:B------:R-:W-:Y:S01]  /*1fa0*/  @!P4 FMUL R39, R39, 0.5 ;  /* 0x3f0000002727c820 */ /* 0x000fe20000400000 */
[----:B------:R-:W2:Y:S01]  /*1fb0*/  MUFU.EX2 R35, R35 ;  /* 0x0000002300237308 */ /* 0x000ea20000000800 */
        /* <DEDUP_REMOVED lines=11> */
[----:B------:R2:W5:Y:S01]  /*2070*/  MUFU.EX2 R17, R42 ;  /* 0x0000002a00117308 */ /* 0x0005620000000800 */
[----:B---3--:R-:W-:Y:S01]  /*2080*/  @!P2 FMUL R38, R38, R38 ;  /* 0x000000262626a220 */ /* 0x008fe20000400000 */
[----:B------:R-:W-:-:S05]  /*2090*/  FSETP.GEU.AND P2, PT, R47, -126, PT ;  /* 0xc2fc00002f00780b */ /* 0x000fca0003f4e000 */
[----:B------:R-:W-:Y:S01]  /*20a0*/  @!P5 FMUL R46, R46, 0.5 ;  /* 0x3f0000002e2ed820 */ /* 0x000fe20000400000 */
[----:B------:R3:W1:Y:S01]  /*20b0*/  MUFU.EX2 R21, R50 ;  /* 0x0000003200157308 */ /* 0x0006620000000800 */
[----:B----4-:R-:W-:Y:S01]  /*20c0*/  @!P4 FMUL R39, R39, R39 ;  /* 0x000000272727c220 */ /* 0x010fe20000400000 */
[----:B------:R-:W-:Y:S01]  /*20d0*/  FSETP.GEU.AND P4, PT, R51, -126, PT ;  /* 0xc2fc00003300780b */ /* 0x000fe20003f8e000 */
[----:B--2---:R-:W-:-:S04]  /*20e0*/  FADD R42, R33, R12 ;  /* 0x0000000c212a7221 */ /* 0x004fc80000000000 */
[----:B------:R-:W-:Y:S01]  /*20f0*/  @!P2 FMUL R47, R47, 0.5 ;  /* 0x3f0000002f2fa820 */ /* 0x000fe20000400000 */
[----:B------:R2:W4:Y:S01]  /*2100*/  MUFU.EX2 R16, R43 ;  /* 0x0000002b00107308 */ /* 0x0005220000000800 */
[----:B-----5:R-:W-:Y:S01]  /*2110*/  @!P6 FMUL R17, R17, R17 ;  /* 0x000000111111e220 */ /* 0x020fe20000400000 */
[----:B------:R-:W-:Y:S01]  /*2120*/  FSETP.GEU.AND P6, PT, R54, -126, PT ;  /* 0xc2fc00003600780b */ /* 0x000fe20003fce000 */
[----:B------:R-:W-:Y:S01]  /*2130*/  FADD R5, R5, R42 ;  /* 0x0000002a05057221 */ /* 0x000fe20000000000 */
[----:B---3--:R-:W-:-:S03]  /*2140*/  F2FP.BF16.F32.PACK_AB R50, R10, R13 ;  /* 0x0000000d0a32723e */ /* 0x008fc600000010ff */
[----:B------:R-:W-:Y:S01]  /*2150*/  @!P4 FMUL R51, R51, 0.5 ;  /* 0x3f0000003333c820 */ /* 0x000fe20000400000 */
[----:B------:R3:W5:Y:S01]  /*2160*/  MUFU.EX2 R19, R46 ;  /* 0x0000002e00137308 */ /* 0x0007620000000800 */
[----:B-1----:R-:W-:Y:S01]  /*2170*/  @!P1 FMUL R21, R21, R21 ;  /* 0x0000001515159220 */ /* 0x002fe20000400000 */
[----:B------:R-:W-:Y:S01]  /*2180*/  FSETP.GEU.AND P1, PT, R2, -126, PT ;  /* 0xc2fc00000200780b */ /* 0x000fe20003f2e000 */
[----:B--2---:R-:W-:Y:S01]  /*2190*/  FADD R43, R36, R15 ;  /* 0x0000000f242b7221 */ /* 0x004fe20000000000 */
[----:B------:R-:W-:Y:S01]  /*21a0*/  FADD R5, R5, R44 ;  /* 0x0000002c05057221 */ /* 0x000fe20000000000 */
[----:B------:R-:W-:Y:S02]  /*21b0*/  F2FP.BF16.F32.PACK_AB R44, R33, R32 ;  /* 0x00000020212c723e */ /* 0x000fe400000010ff */
[----:B------:R-:W-:Y:S01]  /*21c0*/  @!P6 FMUL R54, R54, 0.5 ;  /* 0x3f0000003636e820 */ /* 0x000fe20000400000 */
[----:B------:R1:W2:Y:S01]  /*21d0*/  MUFU.EX2 R18, R47 ;  /* 0x0000002f00127308 */ /* 0x0002a20000000800 */
[----:B---3--:R-:W-:Y:S01]  /*21e0*/  FADD R46, R26, R17 ;  /* 0x000000111a2e7221 */ /* 0x008fe20000000000 */
[----:B----4-:R-:W-:Y:S01]  /*21f0*/  @!P3 FMUL R16, R16, R16 ;  /* 0x000000101010b220 */ /* 0x010fe20000400000 */
[----:B------:R-:W-:-:S04]  /*2200*/  FADD R40, R40, R43 ;  /* 0x0000002b28287221 */ /* 0x000fc80000000000 */
[----:B------:R-:W-:Y:S01]  /*2210*/  @!P1 FMUL R2, R2, 0.5 ;  /* 0x3f00000002029820 */ /* 0x000fe20000400000 */
[----:B------:R3:W4:Y:S01]  /*2220*/  MUFU.EX2 R20, R51 ;  /* 0x0000003300147308 */ /* 0x0007220000000800 */
[----:B-1----:R-:W-:Y:S01]  /*2230*/  FADD R47, R34, R21 ;  /* 0x00000015222f7221 */ /* 0x002fe20000000000 */
[----:B-----5:R-:W-:Y:S01]  /*2240*/  @!P5 FMUL R19, R19, R19 ;  /* 0x000000131313d220 */ /* 0x020fe20000400000 */
[----:B------:R-:W-:Y:S01]  /*2250*/  FADD R40, R45, R40 ;  /* 0x000000282d287221 */ /* 0x000fe20000000000 */
[----:B------:R-:W-:Y:S01]  /*2260*/  F2FP.BF16.F32.PACK_AB R45, R35, R34 ;  /* 0x00000022232d723e */ /* 0x000fe200000010ff */
[----:B------:R-:W-:Y:S01]  /*2270*/  FADD R48, R46, R47 ;  /* 0x0000002f2e307221 */ /* 0x000fe20000000000 */
[----:B------:R-:W-:Y:S01]  /*2280*/  FADD R41, R30, R19 ;  /* 0x000000131e297221 */ /* 0x000fe20000000000 */
[----:B------:R-:W-:Y:S01]  /*2290*/  F2FP.BF16.F32.PACK_AB R49, R16, R17 ;  /* 0x000000111031723e */ /* 0x000fe200000010ff */
[----:B------:R1:W5:Y:S01]  /*22a0*/  MUFU.EX2 R23, R54 ;  /* 0x0000003600177308 */ /* 0x0003620000000800 */
[----:B--2---:R-:W-:-:S04]  /*22b0*/  @!P2 FMUL R18, R18, R18 ;  /* 0x000000121212a220 */ /* 0x004fc80000400000 */
[----:B------:R-:W-:Y:S01]  /*22c0*/  FADD R42, R31, R18 ;  /* 0x000000121f2a7221 */ /* 0x000fe20000000000 */
[----:B---3--:R-:W-:Y:S02]  /*22d0*/  F2FP.BF16.F32.PACK_AB R51, R18, R19 ;  /* 0x000000131233723e */ /* 0x008fe400000010ff */
[----:B------:R2:W3:Y:S01]  /*22e0*/  MUFU.EX2 R22, R2 ;  /* 0x0000000200167308 */ /* 0x0004e20000000800 */
[----:B----4-:R-:W-:Y:S01]  /*22f0*/  @!P4 FMUL R20, R20, R20 ;  /* 0x000000141414c220 */ /* 0x010fe20000400000 */
[----:B-1----:R-:W-:-:S03]  /*2300*/  F2FP.BF16.F32.PACK_AB R54, R14, R15 ;  /* 0x0000000f0e36723e */ /* 0x002fc600000010ff */
[----:B------:R-:W-:Y:S01]  /*2310*/  FADD R43, R35, R20 ;  /* 0x00000014232b7221 */ /* 0x000fe20000000000 */
[----:B------:R-:W-:Y:S01]  /*2320*/  F2FP.BF16.F32.PACK_AB R53, R20, R21 ;  /* 0x000000151435723e */ /* 0x000fe200000010ff */
[----:B-----5:R-:W-:Y:S01]  /*2330*/  @!P6 FMUL R23, R23, R23 ;  /* 0x000000171717e220 */ /* 0x020fe20000400000 */
[----:B--2---:R-:W-:-:S03]  /*2340*/  FADD R2, R27, R16 ;  /* 0x000000101b027221 */ /* 0x004fc60000000000 */
[----:B------:R-:W-:Y:S01]  /*2350*/  FADD R46, R38, R23 ;  /* 0x00000017262e7221 */ /* 0x000fe20000000000 */
[----:B------:R-:W-:Y:S01]  /*2360*/  FADD R2, R2, R43 ;  /* 0x0000002b02027221 */ /* 0x000fe20000000000 */
[----:B------:R-:W-:Y:S01]  /*2370*/  MOV R43, UR7 ;  /* 0x00000007002b7c02 */ /* 0x000fe20008000f00 */
[----:B---3--:R-:W-:Y:S01]  /*2380*/  @!P1 FMUL R22, R22, R22 ;  /* 0x0000001616169220 */ /* 0x008fe20000400000 */
[----:B------:R-:W-:Y:S02]  /*2390*/  FADD R41, R41, R46 ;  /* 0x0000002e29297221 */ /* 0x000fe40000000000 */
[----:B------:R1:W-:Y:S01]  /*23a0*/  SYNCS.ARRIVE.TRANS64.A1T0 RZ, [R43+UR17], RZ ;  /* 0x000000ff2bff79a7 */ /* 0x0003e20008100011 */
[----:B------:R-:W-:Y:S01]  /*23b0*/  F2FP.BF16.F32.PACK_AB R46, R37, R36 ;  /* 0x00000024252e723e */ /* 0x000fe200000010ff */
[----:B------:R-:W-:Y:S01]  /*23c0*/  FADD R47, R39, R22 ;  /* 0x00000016272f7221 */ /* 0x000fe20000000000 */
[----:B------:R-:W-:Y:S01]  /*23d0*/  FADD R41, R48, R41 ;  /* 0x0000002930297221 */ /* 0x000fe20000000000 */
[----:B------:R-:W-:-:S02]  /*23e0*/  F2FP.BF16.F32.PACK_AB R48, R8, R11 ;  /* 0x0000000b0830723e */ /* 0x000fc400000010ff */
[----:B------:R-:W-:Y:S01]  /*23f0*/  FADD R47, R42, R47 ;  /* 0x0000002f2a2f7221 */ /* 0x000fe20000000000 */
[----:B-1----:R-:W-:-:S03]  /*2400*/  F2FP.BF16.F32.PACK_AB R43, R31, R30 ;  /* 0x0000001e1f2b723e */ /* 0x002fc600000010ff */
[----:B------:R-:W-:Y:S01]  /*2410*/  FADD R42, R2, R47 ;  /* 0x0000002f022a7221 */ /* 0x000fe20000000000 */
[----:B------:R-:W-:Y:S01]  /*2420*/  FADD R2, R40, R5 ;  /* 0x0000000528027221 */ /* 0x000fe20000000000 */
[----:B------:R-:W-:Y:S02]  /*2430*/  F2FP.BF16.F32.PACK_AB R40, R25, R24 ;  /* 0x000000181928723e */ /* 0x000fe400000010ff */
[----:B------:R-:W-:Y:S01]  /*2440*/  FADD R5, R41, R42 ;  /* 0x0000002a29057221 */ /* 0x000fe20000000000 */
[----:B------:R-:W-:Y:S02]  /*2450*/  F2FP.BF16.F32.PACK_AB R42, R29, R28 ;  /* 0x0000001c1d2a723e */ /* 0x000fe400000010ff */
[----:B------:R-:W-:Y:S02]  /*2460*/  F2FP.BF16.F32.PACK_AB R41, R27, R26 ;  /* 0x0000001a1b29723e */ /* 0x000fe400000010ff */
[----:B------:R-:W-:Y:S01]  /*2470*/  F2FP.BF16.F32.PACK_AB R47, R39, R38 ;  /* 0x00000026272f723e */ /* 0x000fe200000010ff */
[----:B------:R-:W-:Y:S06]  /*2480*/  @!P0 BRA `(.L_x_19) ;  /* 0x0000000000048947 */ /* 0x000fec0003800000 */
[----:B------:R-:W-:Y:S01]  /*2490*/  BPT.TRAP 0x1 ;  /* 0x000000040000795c */ /* 0x000fe20000300000 */
.L_x_19:
[----:B------:R-:W1:Y:S02]  /*24a0*/  SYNCS.PHASECHK.TRANS64.TRYWAIT P1, [UR36+0xa808], R7 ;  /* 0x00a80807ff0075a7 */ /* 0x000e640008020164 */
[----:B-1----:R-:W-:Y:S05]  /*24b0*/  @!P1 BRA `(.L_x_20) ;  /* 0x0000006800509947 */ /* 0x002fea0003800000 */
.L_x_106:
[----:B------:R-:W-:Y:S01]  /*24c0*/  UIADD3 UR6, UR16, 0x180, URZ ;  /* 0x0000018010067890 */ /* 0x000fe2000fffe03f */
[----:B------:R-:W-:Y:S01]  /*24d0*/  WARPGROUP.ARRIVE ;  /* 0x00000000000079c5 */ /* 0x000fe20000000000 */
[----:B------:R-:W-:Y:S01]  /*24e0*/  UMOV UR7, 0xc0000010 ;  /* 0xc000001000077882 */ /* 0x000fe20000000000 */
[----:B------:R-:W-:Y:S01]  /*24f0*/  UIADD3 UR10, UR16, 0x200, URZ ;  /* 0x00000200100a7890 */ /* 0x000fe2000fffe03f */
[----:B------:R-:W-:Y:S01]  /*2500*/  F2FP.BF16.F32.PACK_AB R55, R22, R23 ;  /* 0x000000171637723e */ /* 0x000fe200000010ff */
[----:B------:R-:W-:Y:S01]  /*2510*/  UMOV UR11, 0xc0000010 ;  /* 0xc0000010000b7882 */ /* 0x000fe20000000000 */
[----:B------:R-:W-:Y:S01]  /*2520*/  UIADD3 UR14, UR16, 0x280, URZ ;  /* 0x00000280100e7890 */ /* 0x000fe2000fffe03f */
[----:B------:R-:W-:Y:S02]  /*2530*/  UMOV UR15, 0xc0000010 ;  /* 0xc0000010000f7882 */ /* 0x000fe40000000000 */
[----:B------:R-:W-:Y:S01]  /*2540*/  HGMMA.64x16x16.F32.BF16 R72, R40, gdesc[UR4].tnspB, RZ, !UPT, gsb0 ;  /* 0x4020000428487df0 */ /* 0x000fe2000c0018ff */
[----:B------:R-:W-:Y:S01]  /*2550*/  UIADD3 UR6, UR16, 0x1a0, URZ ;  /* 0x000001a010067890 */ /* 0x000fe2000fffe03f */
[----:B------:R-:W-:Y:S01]  /*2560*/  UMOV UR7, 0xc0000010 ;  /* 0xc000001000077882 */ /* 0x000fe20000000000 */
[----:B------:R-:W-:-:S02]  /*2570*/  WARPGROUP.DEPBAR.LE gsb0, 0x0 ;  /* 0x00008000000079c5 */ /* 0x000fc40000010000 */
[----:B------:R-:W-:-:S06]  /*2580*/  WARPGROUP.ARRIVE ;  /* 0x00000000000079c5 */ /* 0x000fcc0000000000 */
[----:B------:R-:W-:Y:S01]  /*2590*/  HGMMA.64x16x16.F32.BF16 R64, R40, gdesc[UR8].tnspB, RZ, !UPT, gsb0 ;  /* 0x4020000828407df0 */ /* 0x000fe2000c0018ff */
[----:B------:R-:W-:Y:S01]  /*25a0*/  UIADD3 UR10, UR16, 0x220, URZ ;  /* 0x00000220100a7890 */ /* 0x000fe2000fffe03f */
[----:B------:R-:W-:Y:S01]  /*25b0*/  UMOV UR11, 0xc0000010 ;  /* 0xc0000010000b7882 */ /* 0x000fe20000000000 */
[----:B------:R-:W-:Y:S02]  /*25c0*/  WARPGROUP.DEPBAR.LE gsb0, 0x0 ;  /* 0x00008000000079c5 */ /* 0x000fe40000010000 */
[----:B------:R-:W-:-:S06]  /*25d0*/  WARPGROUP.ARRIVE ;  /* 0x00000000000079c5 */ /* 0x000fcc0000000000 */
[----:B------:R-:W-:Y:S01]  /*25e0*/  HGMMA.64x16x16.F32.BF16 R56, R40, gdesc[UR12].tnspB, RZ, !UPT, gsb0 ;  /* 0x4020000c28387df0 */ /* 0x000fe2000c0018ff */
[----:B------:R-:W-:Y:S01]  /*25f0*/  UIADD3 UR14, UR16, 0x2a0, URZ ;  /* 0x000002a0100e7890 */ /* 0x000fe2000fffe03f */
[----:B------:R-:W-:Y:S01]  /*2600*/  UMOV UR15, 0xc0000010 ;  /* 0xc0000010000f7882 */ /* 0x000fe20000000000 */
[----:B------:R-:W-:Y:S02]  /*2610*/  WARPGROUP.DEPBAR.LE gsb0, 0x0 ;  /* 0x00008000000079c5 */ /* 0x000fe40000010000 */
[----:B------:R-:W-:-:S06]  /*2620*/  WARPGROUP.ARRIVE ;  /* 0x00000000000079c5 */ /* 0x000fcc0000000000 */
[----:B------:R-:W-:Y:S01]  /*2630*/  HGMMA.64x16x16.F32.BF16 R72, R44, gdesc[UR4].tnspB, R72, gsb0 ;  /* 0x402000042c487df0 */ /* 0x000fe20008001848 */
        /* <DEDUP_REMOVED lines=29> */
[----:B------:R-:W-:Y:S03]  /*2810*/  HGMMA.64x16x16.F32.BF16 R72, R52, gdesc[UR4].tnspB, R72, gsb0 ;  /* 0x4020000434487df0 */ /* 0x000fe60008001848 */
[----:B------:R-:W-:Y:S02]  /*2820*/  WARPGROUP.DEPBAR.LE gsb0, 0x0 ;  /* 0x00008000000079c5 */ /* 0x000fe40000010000 */
[----:B------:R-:W-:-:S06]  /*2830*/  WARPGROUP.ARRIVE ;  /* 0x00000000000079c5 */ /* 0x000fcc0000000000 */
[----:B------:R-:W-:Y:S03]  /*2840*/  HGMMA.64x16x16.F32.BF16 R64, R52, gdesc[UR8].tnspB, R64, gsb0 ;  /* 0x4020000834407df0 */ /* 0x000fe60008001840 */
[----:B------:R-:W-:Y:S02]  /*2850*/  WARPGROUP.DEPBAR.LE gsb0, 0x0 ;  /* 0x00008000000079c5 */ /* 0x000fe40000010000 */
[----:B------:R-:W-:-:S06]  /*2860*/  WARPGROUP.ARRIVE ;  /* 0x00000000000079c5 */ /* 0x000fcc0000000000 */
[----:B------:R-:W-:Y:S03]  /*2870*/  HGMMA.64x16x16.F32.BF16 R56, R52, gdesc[UR12].tnspB, R56, gsb0 ;  /* 0x4020000c34387df0 */ /* 0x000fe60008001838 */
[----:B------:R-:W-:Y:S02]  /*2880*/  WARPGROUP.DEPBAR.LE gsb0, 0x0 ;  /* 0x00008000000079c5 */ /* 0x000fe40000010000 */
[----:B------:R-:W-:Y:S05]  /*2890*/  @!P0 BRA `(.L_x_21) ;  /* 0x0000000000048947 */ /* 0x000fea0003800000 */
[----:B------:R-:W-:Y:S01]  /*28a0*/  BPT.TRAP 0x1 ;  /* 0x000000040000795c */ /* 0x000fe20000300000 */
.L_x_21:
[----:B------:R-:W-:Y:S01]  /*28b0*/  UISETP.EQ.AND UP0, UPT, UR37, URZ, !UP0 ;  /* 0x0000003f2500728c */ /* 0x000fe2000c702270 */
[----:B-1----:R-:W-:Y:S01]  /*28c0*/  IMAD.MOV.U32 R7, RZ, RZ, RZ ;  /* 0x000000ffff077224 */ /* 0x002fe200078e00ff */
[----:B------:R-:W-:Y:S02]  /*28d0*/  UIADD3 UR6, UR36, 0xa828, URZ ;  /* 0x0000a82824067890 */ /* 0x000fe4000fffe03f */
[----:B------:R-:W-:Y:S02]  /*28e0*/  USEL UR7, URZ, 0x1, !UP0 ;  /* 0x000000013f077887 */ /* 0x000fe4000c000000 */
[----:B------:R-:W-:Y:S02]  /*28f0*/  UPRMT UR6, URZ, 0x654, UR6 ;  /* 0x000006543f067896 */ /* 0x000fe40008000006 */
[----:B------:R-:W-:-:S04]  /*2900*/  USEL UR7, UR7, 0x2, UP1 ;  /* 0x0000000207077887 */ /* 0x000fc80008800000 */
[----:B------:R-:W-:-:S03]  /*2910*/  UISETP.GT.U32.AND UP0, UPT, UR7, 0x1, UPT ;  /* 0x000000010700788c */ /* 0x000fc6000bf04070 */
[----:B------:R-:W-:Y:S03]  /*2920*/  SYNCS.ARRIVE.TRANS64.RED.A1T0 RZ, [UR6], RZ ;  /* 0x000000ffffff79a7 */ /* 0x000fe60008100406 */
[----:B------:R-:W-:-:S13]  /*2930*/  PLOP3.LUT P1, PT, PT, PT, UP0, 0x80, 0x0 ;  /* 0x000000000000781c */ /* 0x000fda0003f2f008 */
[----:B------:R-:W-:Y:S05]  /*2940*/  @P1 BRA `(.L_x_22) ;  /* 0x0000000000041947 */ /* 0x000fea0003800000 */
[----:B------:R-:W-:Y:S01]  /*2950*/  BPT.TRAP 0x1 ;  /* 0x000000040000795c */ /* 0x000fe20000300000 */
.L_x_22:
[C---:B------:R-:W-:Y:S01]  /*2960*/  ISETP.GE.AND P2, PT, R3.reuse, 0x81, PT ;  /* 0x000000810300780c */ /* 0x040fe20003f46270 */
[----:B------:R-:W-:Y:S01]  /*2970*/  VIADD R8, R3, 0x3f ;  /* 0x0000003f03087836 */ /* 0x000fe20000000000 */
[----:B------:R-:W-:Y:S01]  /*2980*/  UMOV UR17, 0x1 ;  /* 0x0000000100117882 */ /* 0x000fe20000000000 */
[----:B------:R-:W-:Y:S01]  /*2990*/  UMOV UR20, 0x2 ;  /* 0x0000000200147882 */ /* 0x000fe20000000000 */
[----:B------:R-:W-:Y:S02]  /*29a0*/  IADD3 R0, R0, 0x40, RZ ;  /* 0x0000004000007810 */ /* 0x000fe40007ffe0ff */
[----:B------:R-:W-:-:S04]  /*29b0*/  SHF.R.S32.HI R9, RZ, 0x1f, R8 ;  /* 0x0000001fff097819 */ /* 0x000fc80000011408 */
[----:B------:R-:W-:-:S04]  /*29c0*/  LEA.HI R9, R9, R8, RZ, 0x6 ;  /* 0x0000000809097211 */ /* 0x000fc800078f30ff */
[----:B------:R-:W-:Y:S01]  /*29d0*/  LEA.HI.SX32 R3, R9, 0xffffffff, 0x1a ;  /* 0xffffffff09037811 */ /* 0x000fe200078fd2ff */
[----:B------:R-:W-:Y:S06]  /*29e0*/  @!P2 BRA `(.L_x_23) ;  /* 0x0000001800b8a947 */ /* 0x000fec0003800000 */
[----:B------:R-:W-:Y:S01]  /*29f0*/  IMAD.MOV.U32 R9, RZ, RZ, R4 ;  /* 0x000000ffff097224 */ /* 0x000fe200078e0004 */
[----:B------:R-:W-:Y:S01]  /*2a00*/  MOV R7, RZ ;  /* 0x000000ff00077202 */ /* 0x000fe20000000f00 */
[----:B------:R-:W-:Y:S01]  /*2a10*/  IMAD.MOV.U32 R11, RZ, RZ, R6 ;  /* 0x000000ffff0b7224 */ /* 0x000fe200078e0006 */
[----:B------:R-:W-:Y:S01]  /*2a20*/  UMOV UR20, 0x2 ;  /* 0x0000000200147882 */ /* 0x000fe20000000000 */
[----:B------:R-:W-:Y:S01]  /*2a30*/  UMOV UR17, 0x1 ;  /* 0x0000000100117882 */ /* 0x000fe20000000000 */
[----:B------:R-:W-:-:S05]  /*2a40*/  ULDC UR21, c[0x0][0x604] ;  /* 0x0001810000157ab9 */ /* 0x000fca0000000800 */
.L_x_34:
[----:B------:R-:W-:-:S13]  /*2a50*/  PLOP3.LUT P3, PT, PT, PT, UP1, 0x80, 0x0 ;  /* 0x000000000000781c */ /* 0x000fda0003f6f018 */
[----:B------:R-:W-:Y:S05]  /*2a60*/  @!P3 BRA `(.L_x_24) ;  /* 0x000000000004b947 */ /* 0x000fea0003800000 */
[----:B------:R-:W-:Y:S01]  /*2a70*/  BPT.TRAP 0x1 ;  /* 0x000000040000795c */ /* 0x000fe20000300000 */
.L_x_24:
[----:B------:R-:W-:Y:S01]  /*2a80*/  ULEA UR6, UR20, UR36, 0x3 ;  /* 0x0000002414067291 */ /* 0x000fe2000f8e183f */
[----:B------:R-:W-:-:S08]  /*2a90*/  SHF.L.U32 R4, R7, 0x1f, RZ ;  /* 0x0000001f07047819 */ /* 0x000fd000000006ff */
[----:B------:R-:W1:Y:S02]  /*2aa0*/  SYNCS.PHASECHK.TRANS64.TRYWAIT P2, [UR6+0xa800], R4 ;  /* 0x00a80004ff0075a7 */ /* 0x000e640008040146 */
[----:B-1----:R-:W-:Y:S05]  /*2ab0*/  @!P2 BRA `(.L_x_25) ;  /* 0x0000006000e8a947 */ /* 0x002fea0003800000 */
.L_x_107:
[----:B------:R-:W-:Y:S01]  /*2ac0*/  UIMAD UR6, UR20, 0x180, UR18 ;  /* 0x00000180140678a4 */ /* 0x000fe2000f8e0212 */
[----:B------:R-:W-:Y:S01]  /*2ad0*/  WARPGROUP.ARRIVE ;  /* 0x00000000000079c5 */ /* 0x000fe20000000000 */
[----:B------:R-:W-:Y:S01]  /*2ae0*/  UMOV UR7, 0xc0000010 ;  /* 0xc000001000077882 */ /* 0x000fe20000000000 */
[----:B------:R-:W-:Y:S01]  /*2af0*/  UMOV UR11, 0xc0000010 ;  /* 0xc0000010000b7882 */ /* 0x000fe20000000000 */
[----:B------:R-:W-:Y:S02]  /*2b00*/  UIADD3 UR10, UR6, 0x80, URZ ;  /* 0x00000080060a7890 */ /* 0x000fe4000fffe03f */
[----:B------:R-:W-:Y:S01]  /*2b10*/  UIADD3 UR14, UR6, 0x100, URZ ;  /* 0x00000100060e7890 */ /* 0x000fe2000fffe03f */
[----:B------:R-:W-:Y:S02]  /*2b20*/  UMOV UR15, 0xc0000010 ;  /* 0xc0000010000f7882 */ /* 0x000fe40000000000 */
[----:B------:R-:W-:Y:S01]  /*2b30*/  HGMMA.64x64x16.F32.BF16 R24, gdesc[UR4], RZ, !UPT, gsb0 ;  /* 0x00e00000041879f0 */ /* 0x000fe2000c0018ff */
[----:B------:R-:W-:-:S04]  /*2b40*/  UIADD3 UR6, UR20, 0x1, URZ ;  /* 0x0000000114067890 */ /* 0x000fc8000fffe03f */
[----:B------:R-:W-:-:S04]  /*2b50*/  UISETP.NE.AND UP0, UPT, UR6, 0x5, UPT ;  /* 0x000000050600788c */ /* 0x000fc8000bf05270 */
[----:B------:R-:W-:Y:S02]  /*2b60*/  USEL UR7, URZ, 0x1, UP0 ;  /* 0x000000013f077887 */ /* 0x000fe40008000000 */
[----:B------:R-:W-:-:S04]  /*2b70*/  USEL UR6, UR6, URZ, UP0 ;  /* 0x0000003f06067287 */ /* 0x000fc80008000000 */
[----:B------:R-:W-:Y:S01]  /*2b80*/  LOP3.LUT R80, R7, UR7, RZ, 0x3c, !PT ;  /* 0x0000000707507c12 */ /* 0x000fe2000f8e3cff */
[----:B------:R-:W-:Y:S02]  /*2b90*/  WARPGROUP.DEPBAR.LE gsb0, 0x0 ;  /* 0x00008000000079c5 */ /* 0x000fe40000010000 */
[----:B------:R-:W-:-:S06]  /*2ba0*/  WARPGROUP.ARRIVE ;  /* 0x00000000000079c5 */ /* 0x000fcc0000000000 */
[----:B------:R-:W-:Y:S03]  /*2bb0*/  HGMMA.64x64x16.F32.BF16 R24, gdesc[UR8], R24, gsb0 ;  /* 0x00e00000081879f0 */ /* 0x000fe60008001818 */
[----:B------:R-:W-:Y:S02]  /*2bc0*/  WARPGROUP.DEPBAR.LE gsb0, 0x0 ;  /* 0x00008000000079c5 */ /* 0x000fe40000010000 */
[----:B------:R-:W-:-:S06]  /*2bd0*/  WARPGROUP.ARRIVE ;  /* 0x00000000000079c5 */ /* 0x000fcc0000000000 */
[----:B------:R-:W-:Y:S03]  /*2be0*/  HGMMA.64x64x16.F32.BF16 R24, gdesc[UR12], R24, gsb0 ;  /* 0x00e000000c1879f0 */ /* 0x000fe60008001818 */
[----:B------:R-:W-:Y:S02]  /*2bf0*/  WARPGROUP.DEPBAR.LE gsb0, 0x0 ;  /* 0x00008000000079c5 */ /* 0x000fe40000010000 */
[----:B------:R-:W-:Y:S05]  /*2c00*/  @!P3 BRA `(.L_x_26) ;  /* 0x000000000004b947 */ /* 0x000fea0003800000 */
[----:B------:R-:W-:Y:S01]  /*2c10*/  BPT.TRAP 0x1 ;  /* 0x000000040000795c */ /* 0x000fe20000300000 */
.L_x_26:
[----:B-1----:R-:W-:Y:S01]  /*2c20*/  FMNMX R4, R24, R9, !PT ;  /* 0x0000000918047209 */ /* 0x002fe20007800000 */
[----:B------:R-:W-:Y:S01]  /*2c30*/  ULEA UR7, UR6, UR36, 0x3 ;  /* 0x0000002406077291 */ /* 0x000fe2000f8e183f */
[----:B------:R-:W-:Y:S02]  /*2c40*/  FMNMX R8, R26, R11, !PT ;  /* 0x0000000b1a087209 */ /* 0x000fe40007800000 */
[----:B------:R-:W-:Y:S02]  /*2c50*/  FMNMX R7, R25, R4, !PT ;  /* 0x0000000419077209 */ /* 0x000fe40007800000 */
[----:B------:R-:W-:Y:S02]  /*2c60*/  FMNMX R13, R27, R8, !PT ;  /* 0x000000081b0d7209 */ /* 0x000fe40007800000 */
[----:B------:R-:W-:Y:S02]  /*2c70*/  FMNMX R4, R28, R7, !PT ;  /* 0x000000071c047209 */ /* 0x000fe40007800000 */
[----:B------:R-:W-:-:S02]  /*2c80*/  FMNMX R8, R30, R13, !PT ;  /* 0x0000000d1e087209 */ /* 0x000fc40007800000 */
[----:B------:R-:W-:Y:S02]  /*2c90*/  FMNMX R7, R29, R4, !PT ;  /* 0x000000041d077209 */ /* 0x000fe40007800000 */
[----:B------:R-:W-:Y:S02]  /*2ca0*/  FMNMX R13, R31, R8, !PT ;  /* 0x000000081f0d7209 */ /* 0x000fe40007800000 */
[----:B------:R-:W-:Y:S02]  /*2cb0*/  FMNMX R4, R32, R7, !PT ;  /* 0x0000000720047209 */ /* 0x000fe40007800000 */
[----:B------:R-:W-:Y:S02]  /*2cc0*/  FMNMX R8, R34, R13, !PT ;  /* 0x0000000d22087209 */ /* 0x000fe40007800000 */
[----:B------:R-:W-:Y:S02]  /*2cd0*/  FMNMX R7, R33, R4, !PT ;  /* 0x0000000421077209 */ /* 0x000fe40007800000 */
[----:B------:R-:W-:-:S02]  /*2ce0*/  FMNMX R13, R35, R8, !PT ;  /* 0x00000008230d7209 */ /* 0x000fc40007800000 */
[----:B------:R-:W-:-:S04]  /*2cf0*/  FMNMX R4, R36, R7, !PT ;  /* 0x0000000724047209 */ /* 0x000fc80007800000 */
        /* <DEDUP_REMOVED lines=8> */
[----:B------:R-:W-:-:S05]  /*2d80*/  FMNMX R6, R53, R4, !PT ;  /* 0x0000000435067209 */ /* 0x000fca0007800000 */
[----:B------:R-:W1:Y:S02]  /*2d90*/  SHFL.BFLY PT, R7, R6, 0x1, 0x1f ;  /* 0x0c201f0006077f89 */ /* 0x000e6400000e0000 */
[----:B-1----:R-:W-:Y:S02]  /*2da0*/  FMNMX R7, R6, R7, !PT ;  /* 0x0000000706077209 */ /* 0x002fe40007800000 */
[----:B------:R-:W-:-:S03]  /*2db0*/  FMNMX R6, R38, R13, !PT ;  /* 0x0000000d26067209 */ /* 0x000fc60007800000 */
[----:B------:R-:W1:Y:S01]  /*2dc0*/  SHFL.BFLY PT, R4, R7, 0x2, 0x1f ;  /* 0x0c401f0007047f89 */ /* 0x000e6200000e0000 */
[----:B------:R-:W-:-:S04]  /*2dd0*/  FMNMX R13, R39, R6, !PT ;  /* 0x00000006270d7209 */ /* 0x000fc80007800000 */
[----:B------:R-:W-:-:S04]  /*2de0*/  FMNMX R6, R42, R13, !PT ;  /* 0x0000000d2a067209 */ /* 0x000fc80007800000 */
[----:B------:R-:W-:-:S04]  /*2df0*/  FMNMX R13, R43, R6, !PT ;  /* 0x000000062b0d7209 */ /* 0x000fc80007800000 */
[----:B------:R-:W-:-:S04]  /*2e00*/  FMNMX R6, R46, R13, !PT ;  /* 0x0000000d2e067209 */ /* 0x000fc80007800000 */
[----:B------:R-:W-:-:S04]  /*2e10*/  FMNMX R13, R47, R6, !PT ;  /* 0x000000062f0d7209 */ /* 0x000fc80007800000 */
[----:B------:R-:W-:Y:S02]  /*2e20*/  FMNMX R6, R50, R13, !PT ;  /* 0x0000000d32067209 */ /* 0x000fe40007800000 */
[----:B-1----:R-:W-:Y:S02]  /*2e30*/  FMNMX R4, R7, R4, !PT ;  /* 0x0000000407047209 */ /* 0x002fe40007800000 */
[----:B------:R-:W-:Y:S02]  /*2e40*/  FMNMX R13, R51, R6, !PT ;  /* 0x00000006330d7209 */ /* 0x000fe40007800000 */
[----:B------:R-:W-:Y:S02]  /*2e50*/  FSETP.NEU.AND P2, PT, R4, -INF , PT ;  /* 0xff8000000400780b */ /* 0x000fe40003f4d000 */
[----:B------:R-:W-:Y:S02]  /*2e60*/  FMNMX R6, R54, R13, !PT ;  /* 0x0000000d36067209 */ /* 0x000fe40007800000 */
[----:B------:R-:W-:-:S02]  /*2e70*/  FSEL R8, R4, RZ, P2 ;  /* 0x000000ff04087208 */ /* 0x000fc40001000000 */
[----:B------:R-:W-:-:S03]  /*2e80*/  FMNMX R6, R55, R6, !PT ;  /* 0x0000000637067209 */ /* 0x000fc60007800000 */
[C---:B------:R-:W-:Y:S01]  /*2e90*/  FMUL R7, R8.reuse, UR21 ;  /* 0x0000001508077c20 */ /* 0x040fe20008400000 */
[----:B------:R-:W-:Y:S01]  /*2ea0*/  FADD R8, -R8, R9 ;  /* 0x0000000908087221 */ /* 0x000fe20000000100 */
[----:B------:R-:W1:Y:S02]  /*2eb0*/  SHFL.BFLY PT, R13, R6, 0x1, 0x1f ;  /* 0x0c201f00060d7f89 */ /* 0x000e6400000e0000 */
[--C-:B------:R-:W-:Y:S01]  /*2ec0*/  FFMA R25, R25, UR21, -R7.reuse ;  /* 0x0000001519197c23 */ /* 0x100fe20008000807 */
[--C-:B------:R-:W-:Y:S01]  /*2ed0*/  FFMA R24, R24, UR21, -R7.reuse ;  /* 0x0000001518187c23 */ /* 0x100fe20008000807 */
[--C-:B------:R-:W-:Y:S01]  /*2ee0*/  FFMA R32, R32, UR21, -R7.reuse ;  /* 0x0000001520207c23 */ /* 0x100fe20008000807 */
[--C-:B------:R-:W-:Y:S01]  /*2ef0*/  FFMA R28, R28, UR21, -R7.reuse ;  /* 0x000000151c1c7c23 */ /* 0x100fe20008000807 */
[--C-:B------:R-:W-:Y:S01]  /*2f00*/  FFMA R29, R29, UR21, -R7.reuse ;  /* 0x000000151d1d7c23 */ /* 0x100fe20008000807 */
[----:B------:R-:W-:Y:S01]  /*2f10*/  FSETP.GEU.AND P3, PT, R25, -126, PT ;  /* 0xc2fc00001900780b */ /* 0x000fe20003f6e000 */
        /* <DEDUP_REMOVED lines=9> */
[--C-:B------:R-:W-:Y:S01]  /*2fb0*/  FFMA R45, R45, UR21, -R7.reuse ;  /* 0x000000152d2d7c23 */ /* 0x100fe20008000807 */
[--C-:B------:R-:W-:Y:S01]  /*2fc0*/  FFMA R44, R44, UR21, -R7.reuse ;  /* 0x000000152c2c7c23 */ /* 0x100fe20008000807 */
[--C-:B------:R-:W-:Y:S01]  /*2fd0*/  FFMA R49, R49, UR21, -R7.reuse ;  /* 0x0000001531317c23 */ /* 0x100fe20008000807 */
[----:B------:R-:W-:Y:S01]  /*2fe0*/  @!P3 FMUL R25, R25, 0.5 ;  /* 0x3f0000001919b820 */ /* 0x000fe20000400000 */
[--C-:B------:R-:W-:Y:S01]  /*2ff0*/  FFMA R48, R48, UR21, -R7.reuse ;  /* 0x0000001530307c23 */ /* 0x100fe20008000807 */
[----:B------:R-:W-:Y:S01]  /*3000*/  @!P5 FMUL R24, R24, 0.5 ;  /* 0x3f0000001818d820 */ /* 0x000fe20000400000 */
[--C-:B------:R-:W-:Y:S01]  /*3010*/  FFMA R52, R52, UR21, -R7.reuse ;  /* 0x0000001534347c23 */ /* 0x100fe20008000807 */
[----:B------:R-:W-:Y:S01]  /*3020*/  @!P6 FMUL R32, R32, 0.5 ;  /* 0x3f0000002020e820 */ /* 0x000fe20000400000 */
[----:B-1----:R-:W-:Y:S01]  /*3030*/  FMNMX R6, R6, R13, !PT ;  /* 0x0000000d06067209 */ /* 0x002fe20007800000 */
[----:B------:R-:W1:Y:S01]  /*3040*/  MUFU.EX2 R25, R25 ;  /* 0x0000001900197308 */ /* 0x000e620000000800 */
[----:B------:R-:W-:Y:S01]  /*3050*/  @!P2 FMUL R28, R28, 0.5 ;  /* 0x3f0000001c1ca820 */ /* 0x000fe20000400000 */
[----:B------:R-:W-:Y:S01]  /*3060*/  @!P4 FMUL R29, R29, 0.5 ;  /* 0x3f0000001d1dc820 */ /* 0x000fe20000400000 */
[----:B------:R-:W-:Y:S01]  /*3070*/  FFMA R53, R53, UR21, -R7 ;  /* 0x0000001535357c23 */ /* 0x000fe20008000807 */
[----:B------:R-:W2:Y:S01]  /*3080*/  SHFL.BFLY PT, R17, R6, 0x2, 0x1f ;  /* 0x0c401f0006117f89 */ /* 0x000ea200000e0000 */
[----:B------:R-:W-:-:S03]  /*3090*/  FMUL R8, R8, UR21 ;  /* 0x0000001508087c20 */ /* 0x000fc60008400000 */
[----:B------:R-:W3:Y:S08]  /*30a0*/  MUFU.EX2 R24, R24 ;  /* 0x0000001800187308 */ /* 0x000ef00000000800 */
[----:B------:R-:W4:Y:S01]  /*30b0*/  MUFU.EX2 R32, R32 ;  /* 0x0000002000207308 */ /* 0x000f220000000800 */
[----:B-1----:R-:W-:Y:S01]  /*30c0*/  @!P3 FMUL R25, R25, R25 ;  /* 0x000000191919b220 */ /* 0x002fe20000400000 */
[----:B------:R-:W-:-:S06]  /*30d0*/  FSETP.GEU.AND P3, PT, R36, -126, PT ;  /* 0xc2fc00002400780b */ /* 0x000fcc0003f6e000 */
[----:B------:R-:W1:Y:S01]  /*30e0*/  MUFU.EX2 R28, R28 ;  /* 0x0000001c001c7308 */ /* 0x000e620000000800 */
[----:B---3--:R-:W-:Y:S01]  /*30f0*/  @!P5 FMUL R24, R24, R24 ;  /* 0x000000181818d220 */ /* 0x008fe20000400000 */
[----:B------:R-:W-:Y:S02]  /*3100*/  FSETP.GEU.AND P5, PT, R33, -126, PT ;  /* 0xc2fc00002100780b */ /* 0x000fe40003fae000 */
[----:B--2---:R-:W-:-:S03]  /*3110*/  FMNMX R6, R6, R17, !PT ;  /* 0x0000001106067209 */ /* 0x004fc60007800000 */
[----:B------:R-:W-:Y:S01]  /*3120*/  @!P3 FMUL R36, R36, 0.5 ;  /* 0x3f0000002424b820 */ /* 0x000fe20000400000 */
[----:B------:R-:W2:Y:S01]  /*3130*/  MUFU.EX2 R29, R29 ;  /* 0x0000001d001d7308 */ /* 0x000ea20000000800 */
[----:B----4-:R-:W-:Y:S01]  /*3140*/  @!P6 FMUL R32, R32, R32 ;  /* 0x000000202020e220 */ /* 0x010fe20000400000 */
[----:B------:R-:W-:-:S05]  /*3150*/  FSETP.GEU.AND P6, PT, R41, -126, PT ;  /* 0xc2fc00002900780b */ /* 0x000fca0003fce000 */
[----:B------:R-:W-:Y:S01]  /*3160*/  @!P5 FMUL R33, R33, 0.5 ;  /* 0x3f0000002121d820 */ /* 0x000fe20000400000 */
[----:B------:R-:W3:Y:S01]  /*3170*/  MUFU.EX2 R36, R36 ;  /* 0x0000002400247308 */ /* 0x000ee20000000800 */
[----:B-1----:R-:W-:Y:S01]  /*3180*/  @!P2 FMUL R28, R28, R28 ;  /* 0x0000001c1c1ca220 */ /* 0x002fe20000400000 */
[----:B------:R-:W-:-:S05]  /*3190*/  FSETP.GEU.AND P2, PT, R37, -126, PT ;  /* 0xc2fc00002500780b */ /* 0x000fca0003f4e000 */
[----:B------:R-:W-:Y:S01]  /*31a0*/  @!P6 FMUL R41, R41, 0.5 ;  /* 0x3f0000002929e820 */ /* 0x000fe20000400000 */
[----:B------:R-:W1:Y:S01]  /*31b0*/  MUFU.EX2 R33, R33 ;  /* 0x0000002100217308 */ /* 0x000e620000000800 */
        /* <DEDUP_REMOVED lines=13> */
[----:B------:R-:W-:-:S03]  /*3290*/  FSETP.NEU.AND P6, PT, R6, -INF , PT ;  /* 0xff8000000600780b */ /* 0x000fc60003fcd000 */
[----:B------:R-:W-:Y:S01]  /*32a0*/  FADD R9, R25, R10 ;  /* 0x0000000a19097221 */ /* 0x000fe20000000000 */
[----:B------:R-:W-:Y:S01]  /*32b0*/  FSEL R18, R6, RZ, P6 ;  /* 0x000000ff06127208 */ /* 0x000fe20003000000 */
[----:B------:R-:W-:Y:S01]  /*32c0*/  @!P5 FMUL R44, R44, 0.5 ;  /* 0x3f0000002c2cd820 */ /* 0x000fe20000400000 */
[----:B------:R-:W2:Y:S01]  /*32d0*/  MUFU.EX2 R12, R45 ;  /* 0x0000002d000c7308 */ /* 0x000ea20000000800 */
[----:B---3--:R-:W-:Y:S01]  /*32e0*/  @!P2 FMUL R37, R37, R37 ;  /* 0x000000252525a220 */ /* 0x008fe20000400000 */
[----:B------:R-:W-:Y:S01]  /*32f0*/  FSETP.GEU.AND P2, PT, R48, -126, PT ;  /* 0xc2fc00003000780b */ /* 0x000fe20003f4e000 */
[----:B------:R-:W-:Y:S01]  /*3300*/  FMUL R19, R18, UR21 ;  /* 0x0000001512137c20 */ /* 0x000fe20008400000 */
[----:B------:R-:W-:Y:S01]  /*3310*/  FSETP.GEU.AND P6, PT, R52, -126, PT ;  /* 0xc2fc00003400780b */ /* 0x000fe20003fce000 */
[----:B------:R-:W-:Y:S02]  /*3320*/  FADD R18, -R18, R11 ;  /* 0x0000000b12127221 */ /* 0x000fe40000000100 */
[--C-:B------:R-:W-:Y:S01]  /*3330*/  FFMA R26, R26, UR21, -R19.reuse ;  /* 0x000000151a1a7c23 */ /* 0x100fe20008000813 */
[----:B------:R-:W3:Y:S01]  /*3340*/  MUFU.EX2 R15, R44 ;  /* 0x0000002c000f7308 */ /* 0x000ee20000000800 */
[----:B-1----:R-:W-:Y:S01]  /*3350*/  @!P4 FMUL R13, R13, R13 ;  /* 0x0000000d0d0dc220 */ /* 0x002fe20000400000 */
[----:B------:R-:W-:Y:S01]  /*3360*/  FSETP.GEU.AND P4, PT, R49, -126, PT ;  /* 0xc2fc00003100780b */ /* 0x000fe20003f8e000 */
[--C-:B------:R-:W-:Y:S01]  /*3370*/  FFMA R30, R30, UR21, -R19.reuse ;  /* 0x000000151e1e7c23 */ /* 0x100fe20008000813 */
[--C-:B------:R-:W-:Y:S01]  /*3380*/  FFMA R27, R27, UR21, -R19.reuse ;  /* 0x000000151b1b7c23 */ /* 0x100fe20008000813 */
[--C-:B------:R-:W-:Y:S01]  /*3390*/  FFMA R31, R31, UR21, -R19.reuse ;  /* 0x000000151f1f7c23 */ /* 0x100fe20008000813 */
[--C-:B------:R-:W-:Y:S01]  /*33a0*/  FFMA R34, R34, UR21, -R19.reuse ;  /* 0x0000001522227c23 */ /* 0x100fe20008000813 */
[----:B------:R-:W-:Y:S01]  /*33b0*/  @!P2 FMUL R48, R48, 0.5 ;  /* 0x3f0000003030a820 */ /* 0x000fe20000400000 */
[--C-:B------:R-:W-:Y:S01]  /*33c0*/  FFMA R35, R35, UR21, -R19.reuse ;  /* 0x0000001523237c23 */ /* 0x100fe20008000813 */
[----:B--2---:R-:W-:Y:S01]  /*33d0*/  @!P3 FMUL R12, R12, R12 ;  /* 0x0000000c0c0cb220 */ /* 0x004fe20000400000 */
[----:B------:R-:W-:Y:S01]  /*33e0*/  FSETP.GEU.AND P3, PT, R26, -126, PT ;  /* 0xc2fc00001a00780b */ /* 0x000fe20003f6e000 */
[----:B------:R-:W1:Y:S01]  /*33f0*/  MUFU.EX2 R17, R48 ;  /* 0x0000003000117308 */ /* 0x000e620000000800 */
        /* <DEDUP_REMOVED lines=12> */
[--C-:B------:R-:W-:Y:S01]  /*34c0*/  FFMA R47, R47, UR21, -R19.reuse ;  /* 0x000000152f2f7c23 */ /* 0x100fe20008000813 */
[--C-:B------:R-:W-:Y:S01]  /*34d0*/  FFMA R51, R51, UR21, -R19.reuse ;  /* 0x0000001533337c23 */ /* 0x100fe20008000813 */
[--C-:B------:R-:W-:Y:S01]  /*34e0*/  FFMA R54, R54, UR21, -R19.reuse ;  /* 0x0000001536367c23 */ /* 0x100fe20008000813 */
[----:B------:R-:W3:Y:S01]  /*34f0*/  MUFU.EX2 R7, R52 ;  /* 0x0000003400077308 */ /* 0x000ee20000000800 */
[----:B-1----:R-:W-:Y:S01]  /*3500*/  @!P2 FMUL R17, R17, R17 ;  /* 0x000000111111a220 */ /* 0x002fe20000400000 */
[----:B------:R-:W-:Y:S01]  /*3510*/  FSETP.GEU.AND P2, PT, R27, -126, PT ;  /* 0xc2fc00001b00780b */ /* 0x000fe20003f4e000 */
[----:B------:R-:W-:Y:S01]  /*3520*/  FFMA R55, R55, UR21, -R19 ;  /* 0x0000001537377c23 */ /* 0x000fe20008000813 */
[----:B------:R-:W-:Y:S01]  /*3530*/  @!P5 FMUL R53, R53, 0.5 ;  /* 0x3f0000003535d820 */ /* 0x000fe20000400000 */
[----:B------:R-:W-:Y:S01]  /*3540*/  FMUL R48, R18, UR21 ;  /* 0x0000001512307c20 */ /* 0x000fe20008400000 */
[----:B------:R-:W-:Y:S01]  /*3550*/  FADD R19, R29, R12 ;  /* 0x0000000c1d137221 */ /* 0x000fe20000000000 */
[----:B------:R-:W-:Y:S01]  /*3560*/  FADD R11, R24, R13 ;  /* 0x0000000d180b7221 */ /* 0x000fe20000000000 */
[----:B------:R-:W1:Y:S01]  /*3570*/  MUFU.EX2 R16, R53 ;  /* 0x0000003500107308 */ /* 0x000e620000000800 */
[----:B--2---:R-:W-:Y:S01]  /*3580*/  @!P4 FMUL R14, R14, R14 ;  /* 0x0000000e0e0ec220 */ /* 0x004fe20000400000 */
[----:B------:R-:W-:Y:S01]  /*3590*/  FSETP.GEU.AND P4, PT, R30, -126, PT ;  /* 0xc2fc00001e00780b */ /* 0x000fe20003f8e000 */
[----:B------:R-:W-:Y:S01]  /*35a0*/  FADD R20, R32, R17 ;  /* 0x0000001120147221 */ /* 0x000fe20000000000 */
[C---:B------:R-:W-:Y:S01]  /*35b0*/  F2FP.BF16.F32.PACK_AB R32, R33.reuse, R32 ;  /* 0x000000202120723e */ /* 0x040fe200000010ff */
[----:B------:R-:W-:-:S02]  /*35c0*/  FADD R18, R33, R14 ;  /* 0x0000000e21127221 */ /* 0x000fc40000000000 */
[----:B------:R-:W-:Y:S01]  /*35d0*/  @!P2 FMUL R27, R27, 0.5 ;  /* 0x3f0000001b1ba820 */ /* 0x000fe20000400000 */
[----:B------:R-:W2:Y:S01]  /*35e0*/  MUFU.EX2 R26, R26 ;  /* 0x0000001a001a7308 */ /* 0x000ea20000000800 */
[----:B---3--:R-:W-:Y:S01]  /*35f0*/  @!P6 FMUL R7, R7, R7 ;  /* 0x000000070707e220 */ /* 0x008fe20000400000 */
[----:B------:R-:W-:Y:S01]  /*3600*/  FSETP.GEU.AND P6, PT, R31, -126, PT ;  /* 0xc2fc00001f00780b */ /* 0x000fe20003fce000 */
[----:B------:R-:W-:Y:S01]  /*3610*/  FADD R23, R9, R18 ;  /* 0x0000001209177221 */ /* 0x000fe20000000000 */
[----:B------:R-:W-:Y:S01]  /*3620*/  FADD R18, R28, R15 ;  /* 0x0000000f1c127221 */ /* 0x000fe20000000000 */
[----:B------:R-:W-:Y:S01]  /*3630*/  FADD R21, R36, R7 ;  /* 0x0000000724157221 */ /* 0x000fe20000000000 */
[----:B------:R-:W-:Y:S01]  /*3640*/  FADD R11, R11, R20 ;  /* 0x000000140b0b7221 */ /* 0x000fe20000000000 */
[----:B------:R-:W-:Y:S01]  /*3650*/  @!P4 FMUL R30, R30, 0.5 ;  /* 0x3f0000001e1ec820 */ /* 0x000fe20000400000 */
[----:B------:R-:W3:Y:S01]  /*3660*/  MUFU.EX2 R27, R27 ;  /* 0x0000001b001b7308 */ /* 0x000ee20000000800 */
[----:B-1----:R-:W-:Y:S01]  /*3670*/  @!P5 FMUL R16, R16, R16 ;  /* 0x000000101010d220 */ /* 0x002fe20000400000 */
[----:B------:R-:W-:Y:S01]  /*3680*/  FSETP.GEU.AND P5, PT, R34, -126, PT ;  /* 0xc2fc00002200780b */ /* 0x000fe20003fae000 */
[----:B------:R-:W-:-:S02]  /*3690*/  FADD R18, R18, R21 ;  /* 0x0000001512127221 */ /* 0x000fc40000000000 */
[----:B------:R-:W-:Y:S02]  /*36a0*/  FADD R22, R37, R16 ;  /* 0x0000001025167221 */ /* 0x000fe40000000000 */
[----:B------:R-:W-:Y:S01]  /*36b0*/  @!P6 FMUL R31, R31, 0.5 ;  /* 0x3f0000001f1fe820 */ /* 0x000fe20000400000 */
[----:B------:R-:W1:Y:S01]  /*36c0*/  MUFU.EX2 R30, R30 ;  /* 0x0000001e001e7308 */ /* 0x000e620000000800 */
[----:B--2---:R-:W-:Y:S01]  /*36d0*/  @!P3 FMUL R26, R26, R26 ;  /* 0x0000001a1a1ab220 */ /* 0x004fe20000400000 */
[----:B------:R-:W-:Y:S01]  /*36e0*/  FSETP.GEU.AND P3, PT, R35, -126, PT ;  /* 0xc2fc00002300780b */ /* 0x000fe20003f6e000 */
[----:B------:R-:W-:Y:S01]  /*36f0*/  FADD R22, R19, R22 ;  /* 0x0000001613167221 */ /* 0x000fe20000000000 */
[----:B------:R-:W-:-:S03]  /*3700*/  FADD R11, R11, R18 ;  /* 0x000000120b0b7221 */ /* 0x000fc60000000000 */
[----:B------:R-:W-:Y:S01]  /*3710*/  @!P5 FMUL R34, R34, 0.5 ;  /* 0x3f0000002222d820 */ /* 0x000fe20000400000 */
[----:B------:R-:W2:Y:S01]  /*3720*/  MUFU.EX2 R31, R31 ;  /* 0x0000001f001f7308 */ /* 0x000ea20000000800 */
[----:B---3--:R-:W-:Y:S01]  /*3730*/  @!P2 FMUL R27, R27, R27 ;  /* 0x0000001b1b1ba220 */ /* 0x008fe20000400000 */
[----:B------:R-:W-:Y:S01]  /*3740*/  FSETP.GEU.AND P2, PT, R38, -126, PT ;  /* 0xc2fc00002600780b */ /* 0x000fe20003f4e000 */
[----:B------:R-:W-:-:S03]  /*3750*/  FADD R22, R23, R22 ;  /* 0x0000001617167221 */ /* 0x000fc60000000000 */
[----:B------:R-:W-:Y:S01]  /*3760*/  F2FP.BF16.F32.PACK_AB R53, R27, R26 ;  /* 0x0000001a1b35723e */ /* 0x000fe200000010ff */
[----:B------:R-:W-:Y:S01]  /*3770*/  @!P3 FMUL R35, R35, 0.5 ;  /* 0x3f0000002323b820 */ /* 0x000fe20000400000 */
[----:B------:R-:W3:Y:S01]  /*3780*/  MUFU.EX2 R34, R34 ;  /* 0x0000002200227308 */ /* 0x000ee20000000800 */
[----:B-1----:R-:W-:Y:S01]  /*3790*/  @!P4 FMUL R30, R30, R30 ;  /* 0x0000001e1e1ec220 */ /* 0x002fe20000400000 */
[----:B------:R-:W-:Y:S01]  /*37a0*/  FSETP.GEU.AND P4, PT, R39, -126, PT ;  /* 0xc2fc00002700780b */ /* 0x000fe20003f8e000 */
[----:B------:R-:W-:-:S04]  /*37b0*/  FADD R22, R11, R22 ;  /* 0x000000160b167221 */ /* 0x000fc80000000000 */
        /* <DEDUP_REMOVED lines=11> */
[----:B------:R-:W-:-:S04]  /*3870*/  FSETP.GEU.AND P3, PT, R46, -126, PT ;  /* 0xc2fc00002e00780b */ /* 0x000fc80003f6e000 */
[----:B------:R-:W-:Y:S01]  /*3880*/  F2FP.BF16.F32.PACK_AB R33, R35, R34 ;  /* 0x000000222321723e */ /* 0x000fe200000010ff */
        /* <DEDUP_REMOVED lines=15> */
[----:B------:R-:W-:-:S03]  /*3980*/  FSETP.GEU.AND P5, PT, R54, -126, PT ;  /* 0xc2fc00003600780b */ /* 0x000fc60003fae000 */
[----:B------:R-:W-:Y:S02]  /*3990*/  FADD R19, R27, R40 ;  /* 0x000000281b137221 */ /* 0x000fe40000000000 */
[----:B------:R-:W-:Y:S01]  /*39a0*/  @!P6 FMUL R51, R51, 0.5 ;  /* 0x3f0000003333e820 */ /* 0x000fe20000400000 */
[----:B------:R-:W2:Y:S01]  /*39b0*/  MUFU.EX2 R43, R50 ;  /* 0x00000032002b7308 */ /* 0x000ea20000000800 */
[----:B---3--:R-:W-:Y:S01]  /*39c0*/  @!P3 FMUL R45, R45, R45 ;  /* 0x0000002d2d2db220 */ /* 0x008fe20000400000 */
[----:B------:R-:W-:-:S03]  /*39d0*/  FSETP.GEU.AND P3, PT, R55, -126, PT ;  /* 0xc2fc00003700780b */ /* 0x000fc60003f6e000 */
[----:B------:R-:W-:Y:S02]  /*39e0*/  FADD R20, R30, R45 ;  /* 0x0000002d1e147221 */ /* 0x000fe40000000000 */
[----:B------:R-:W-:Y:S01]  /*39f0*/  @!P5 FMUL R54, R54, 0.5 ;  /* 0x3f0000003636d820 */ /* 0x000fe20000400000 */
[----:B------:R-:W3:Y:S01]  /*3a00*/  MUFU.EX2 R44, R51 ;  /* 0x00000033002c7308 */ /* 0x000ee20000000800 */
[----:B-1----:R-:W-:Y:S01]  /*3a10*/  @!P2 FMUL R42, R42, R42 ;  /* 0x0000002a2a2aa220 */ /* 0x002fe20000400000 */
[----:B------:R-:W-:-:S03]  /*3a20*/  FSETP.GEU.AND P2, PT, R8, -126, PT ;  /* 0xc2fc00000800780b */ /* 0x000fc60003f4e000 */
[----:B------:R-:W-:Y:S01]  /*3a30*/  FADD R21, R31, R42 ;  /* 0x0000002a1f157221 */ /* 0x000fe20000000000 */
[----:B------:R-:W-:Y:S01]  /*3a40*/  F2FP.BF16.F32.PACK_AB R27, R42, R45 ;  /* 0x0000002d2a1b723e */ /* 0x000fe200000010ff */
[----:B------:R-:W-:Y:S01]  /*3a50*/  @!P3 FMUL R55, R55, 0.5 ;  /* 0x3f0000003737b820 */ /* 0x000fe20000400000 */
[----:B------:R1:W4:Y:S01]  /*3a60*/  MUFU.EX2 R47, R54 ;  /* 0x00000036002f7308 */ /* 0x0003220000000800 */
[----:B--2---:R-:W-:Y:S01]  /*3a70*/  @!P4 FMUL R43, R43, R43 ;  /* 0x0000002b2b2bc220 */ /* 0x004fe20000400000 */
[----:B------:R-:W-:-:S03]  /*3a80*/  FSETP.GEU.AND P4, PT, R48, -126, PT ;  /* 0xc2fc00003000780b */ /* 0x000fc60003f8e000 */
[----:B------:R-:W-:Y:S01]  /*3a90*/  FADD R49, R34, R43 ;  /* 0x0000002b22317221 */ /* 0x000fe20000000000 */
[----:B------:R-:W-:Y:S01]  /*3aa0*/  F2FP.BF16.F32.PACK_AB R34, R37, R36 ;  /* 0x000000242522723e */ /* 0x000fe200000010ff */
[----:B------:R-:W-:Y:S01]  /*3ab0*/  @!P2 FMUL R8, R8, 0.5 ;  /* 0x3f0000000808a820 */ /* 0x000fe20000400000 */
[----:B------:R2:W5:Y:S01]  /*3ac0*/  MUFU.EX2 R46, R55 ;  /* 0x00000037002e7308 */ /* 0x0005620000000800 */
[----:B---3--:R-:W-:Y:S01]  /*3ad0*/  @!P6 FMUL R44, R44, R44 ;  /* 0x0000002c2c2ce220 */ /* 0x008fe20000400000 */
[----:B-1----:R-:W-:Y:S02]  /*3ae0*/  F2FP.BF16.F32.PACK_AB R54, R29, R28 ;  /* 0x0000001c1d36723e */ /* 0x002fe400000010ff */
[----:B------:R-:W-:Y:S01]  /*3af0*/  F2FP.BF16.F32.PACK_AB R28, R14, R17 ;  /* 0x000000110e1c723e */ /* 0x000fe200000010ff */
[----:B------:R-:W-:Y:S01]  /*3b00*/  FADD R50, R35, R44 ;  /* 0x0000002c23327221 */ /* 0x000fe20000000000 */
[----:B------:R-:W-:Y:S01]  /*3b10*/  F2FP.BF16.F32.PACK_AB R35, R39, R38 ;  /* 0x000000262723723e */ /* 0x000fe200000010ff */
[----:B------:R-:W-:Y:S01]  /*3b20*/  @!P4 FMUL R48, R48, 0.5 ;  /* 0x3f0000003030c820 */ /* 0x000fe20000400000 */
[----:B------:R1:W3:Y:S01]  /*3b30*/  MUFU.EX2 R9, R8 ;  /* 0x0000000800097308 */ /* 0x0002e20000000800 */
[----:B----4-:R-:W-:Y:S01]  /*3b40*/  @!P5 FMUL R47, R47, R47 ;  /* 0x0000002f2f2fd220 */ /* 0x010fe20000400000 */
[----:B------:R-:W-:Y:S01]  /*3b50*/  FADD R19, R19, R50 ;  /* 0x0000003213137221 */ /* 0x000fe20000000000 */
[----:B--2---:R-:W-:-:S02]  /*3b60*/  F2FP.BF16.F32.PACK_AB R55, R31, R30 ;  /* 0x0000001e1f37723e */ /* 0x004fc400000010ff */
[----:B------:R-:W-:Y:S01]  /*3b70*/  FADD R51, R38, R47 ;  /* 0x0000002f26337221 */ /* 0x000fe20000000000 */
[----:B------:R-:W-:Y:S02]  /*3b80*/  F2FP.BF16.F32.PACK_AB R29, R44, R43 ;  /* 0x0000002b2c1d723e */ /* 0x000fe400000010ff */
[----:B------:R-:W2:Y:S01]  /*3b90*/  MUFU.EX2 R48, R48 ;  /* 0x0000003000307308 */ /* 0x000ea20000000800 */
[----:B-----5:R-:W-:Y:S01]  /*3ba0*/  @!P3 FMUL R46, R46, R46 ;  /* 0x0000002e2e2eb220 */ /* 0x020fe20000400000 */
[----:B-1----:R-:W-:Y:S01]  /*3bb0*/  FADD R8, R26, R41 ;  /* 0x000000291a087221 */ /* 0x002fe20000000000 */
[----:B------:R-:W-:Y:S01]  /*3bc0*/  FADD R51, R20, R51 ;  /* 0x0000003314337221 */ /* 0x000fe20000000000 */
[----:B------:R-:W-:Y:S01]  /*3bd0*/  F2FP.BF16.F32.PACK_AB R26, R12, R15 ;  /* 0x0000000f0c1a723e */ /* 0x000fe200000010ff */
[----:B------:R-:W-:Y:S01]  /*3be0*/  FADD R52, R39, R46 ;  /* 0x0000002e27347221 */ /* 0x000fe20000000000 */
[----:B------:R-:W-:Y:S01]  /*3bf0*/  FADD R8, R8, R49 ;  /* 0x0000003108087221 */ /* 0x000fe20000000000 */
[----:B------:R-:W-:-:S02]  /*3c00*/  F2FP.BF16.F32.PACK_AB R30, R16, R7 ;  /* 0x00000007101e723e */ /* 0x000fc400000010ff */
[----:B------:R-:W-:Y:S01]  /*3c10*/  FADD R52, R21, R52 ;  /* 0x0000003415347221 */ /* 0x000fe20000000000 */
[----:B------:R-:W-:Y:S01]  /*3c20*/  FADD R8, R8, R51 ;  /* 0x0000003308087221 */ /* 0x000fe20000000000 */
[----:B---3--:R-:W-:Y:S02]  /*3c30*/  @!P2 FMUL R9, R9, R9 ;  /* 0x000000090909a220 */ /* 0x008fe40000400000 */
[----:B------:R-:W-:Y:S01]  /*3c40*/  FADD R19, R19, R52 ;  /* 0x0000003413137221 */ /* 0x000fe20000000000 */
[----:B------:R-:W-:Y:S01]  /*3c50*/  F2FP.BF16.F32.PACK_AB R52, R25, R24 ;  /* 0x000000181934723e */ /* 0x000fe200000010ff */
[----:B------:R-:W-:Y:S01]  /*3c60*/  FFMA R2, R9, R2, R22 ;  /* 0x0000000209027223 */ /* 0x000fe20000000016 */
[-C--:B------:R-:W-:Y:S01]  /*3c70*/  FMUL R72, R72, R9.reuse ;  /* 0x0000000948487220 */ /* 0x080fe20000400000 */
[----:B------:R-:W-:Y:S01]  /*3c80*/  FADD R19, R8, R19 ;  /* 0x0000001308137221 */ /* 0x000fe20000000000 */
[----:B------:R-:W-:Y:S01]  /*3c90*/  SHF.L.U32 R8, R80, 0x1f, RZ ;  /* 0x0000001f50087819 */ /* 0x000fe200000006ff */
[----:B--2---:R-:W-:Y:S01]  /*3ca0*/  @!P4 FMUL R48, R48, R48 ;  /* 0x000000303030c220 */ /* 0x004fe20000400000 */
[-C--:B------:R-:W-:Y:S01]  /*3cb0*/  FMUL R73, R73, R9.reuse ;  /* 0x0000000949497220 */ /* 0x080fe20000400000 */
[----:B------:R-:W-:Y:S01]  /*3cc0*/  FMUL R76, R76, R9 ;  /* 0x000000094c4c7220 */ /* 0x000fe20000400000 */
[----:B------:R1:W2:Y:S01]  /*3cd0*/  SYNCS.PHASECHK.TRANS64.TRYWAIT P2, [UR7+0xa800], R8 ;  /* 0x00a80008ff0075a7 */ /* 0x0002a20008040147 */
[----:B------:R-:W-:Y:S01]  /*3ce0*/  FFMA R5, R48, R5, R19 ;  /* 0x0000000530057223 */ /* 0x000fe20000000013 */
[-C--:B------:R-:W-:Y:S01]  /*3cf0*/  FMUL R77, R77, R9.reuse ;  /* 0x000000094d4d7220 */ /* 0x080fe20000400000 */
[-C--:B------:R-:W-:Y:S01]  /*3d00*/  FMUL R64, R64, R9.reuse ;  /* 0x0000000940407220 */ /* 0x080fe20000400000 */
[-C--:B------:R-:W-:Y:S01]  /*3d10*/  FMUL R65, R65, R9.reuse ;  /* 0x0000000941417220 */ /* 0x080fe20000400000 */
[-C--:B------:R-:W-:Y:S01]  /*3d20*/  FMUL R68, R68, R9.reuse ;  /* 0x0000000944447220 */ /* 0x080fe20000400000 */
[-C--:B------:R-:W-:Y:S01]  /*3d30*/  FMUL R69, R69, R9.reuse ;  /* 0x0000000945457220 */ /* 0x080fe20000400000 */
[-C--:B------:R-:W-:Y:S01]  /*3d40*/  FMUL R56, R56, R9.reuse ;  /* 0x0000000938387220 */ /* 0x080fe20000400000 */
[-C--:B------:R-:W-:Y:S01]  /*3d50*/  FMUL R57, R57, R9.reuse ;  /* 0x0000000939397220 */ /* 0x080fe20000400000 */
[-C--:B------:R-:W-:Y:S01]  /*3d60*/  FMUL R60, R60, R9.reuse ;  /* 0x000000093c3c7220 */ /* 0x080fe20000400000 */
[----:B------:R-:W-:Y:S01]  /*3d70*/  FMUL R61, R61, R9 ;  /* 0x000000093d3d7220 */ /* 0x000fe20000400000 */
        /* <DEDUP_REMOVED lines=12> */
[----:B------:R-:W-:-:S02]  /*3e40*/  F2FP.BF16.F32.PACK_AB R24, R10, R13 ;  /* 0x0000000d0a18723e */ /* 0x000fc400000010ff */
[----:B------:R-:W-:Y:S01]  /*3e50*/  F2FP.BF16.F32.PACK_AB R25, R40, R41 ;  /* 0x000000292819723e */ /* 0x000fe200000010ff */
[----:B-1----:R-:W-:Y:S06]  /*3e60*/  @!P0 BRA `(.L_x_27) ;  /* 0x0000000000048947 */ /* 0x002fec0003800000 */
[----:B------:R-:W-:Y:S01]  /*3e70*/  BPT.TRAP 0x1 ;  /* 0x000000040000795c */ /* 0x000fe20000300000 */
.L_x_27:
[----:B--2---:R-:W-:Y:S05]  /*3e80*/  @P2 BRA `(.L_x_28) ;  /* 0x0000000000082947 */ /* 0x004fea0003800000 */
[----:B------:R-:W1:Y:S02]  /*3e90*/  SYNCS.PHASECHK.TRANS64.TRYWAIT P2, [UR7+0xa800], R8 ;  /* 0x00a80008ff0075a7 */ /* 0x000e640008040147 */
[----:B-1----:R-:W-:Y:S05]  /*3ea0*/  @!P2 BRA `(.L_x_29) ;  /* 0x000000500004a947 */ /* 0x002fea0003800000 */
.L_x_28:
[----:B------:R-:W-:Y:S01]  /*3eb0*/  UIMAD UR10, UR6, 0x180, UR16 ;  /* 0x00000180060a78a4 */ /* 0x000fe2000f8e0210 */
[----:B------:R-:W-:Y:S01]  /*3ec0*/  WARPGROUP.ARRIVE ;  /* 0x00000000000079c5 */ /* 0x000fe20000000000 */
[----:B------:R-:W-:Y:S01]  /*3ed0*/  UMOV UR11, 0xc0000010 ;  /* 0xc0000010000b7882 */ /* 0x000fe20000000000 */
[----:B------:R-:W-:Y:S01]  /*3ee0*/  UMOV UR15, 0xc0000010 ;  /* 0xc0000010000f7882 */ /* 0x000fe20000000000 */
[----:B------:R-:W-:Y:S01]  /*3ef0*/  UIADD3 UR14, UR10, 0x80, URZ ;  /* 0x000000800a0e7890 */ /* 0x000fe2000fffe03f */
[----:B------:R-:W-:Y:S01]  /*3f00*/  F2FP.BF16.F32.PACK_AB R31, R46, R47 ;  /* 0x0000002f2e1f723e */ /* 0x000fe200000010ff */
[----:B------:R-:W-:Y:S02]  /*3f10*/  UIADD3 UR20, UR10, 0x100, URZ ;  /* 0x000001000a147890 */ /* 0x000fe4000fffe03f */
[----:B------:R-:W-:Y:S02]  /*3f20*/  UIADD3 UR22, UR10, 0x120, URZ ;  /* 0x000001200a167890 */ /* 0x000fe4000fffe03f */
[----:B------:R-:W-:Y:S01]  /*3f30*/  HGMMA.64x16x16.F32.BF16 R72, R52, gdesc[UR8].tnspB, R72, gsb0 ;  /* 0x4020000834487df0 */ /* 0x000fe20008001848 */
[----:B------:R-:W-:Y:S01]  /*3f40*/  UMOV UR23, 0xc0000010 ;  /* 0xc000001000177882 */ /* 0x000fe20000000000 */
[----:B------:R-:W-:Y:S01]  /*3f50*/  UMOV UR11, 0xc0000010 ;  /* 0xc0000010000b7882 */ /* 0x000fe20000000000 */
[----:B------:R-:W-:-:S02]  /*3f60*/  WARPGROUP.DEPBAR.LE gsb0, 0x0 ;  /* 0x00008000000079c5 */ /* 0x000fc40000010000 */
[----:B------:R-:W-:-:S06]  /*3f70*/  WARPGROUP.ARRIVE ;  /* 0x00000000000079c5 */ /* 0x000fcc0000000000 */
[----:B------:R-:W-:Y:S01]  /*3f80*/  HGMMA.64x16x16.F32.BF16 R64, R52, gdesc[UR12].tnspB, R64, gsb0 ;  /* 0x4020000c34407df0 */ /* 0x000fe20008001840 */
[----:B------:R-:W-:Y:S01]  /*3f90*/  UMOV UR14, UR20 ;  /* 0x00000014000e7c82 */ /* 0x000fe20008000000 */
[----:B------:R-:W-:Y:S01]  /*3fa0*/  UMOV UR15, 0xc0000010 ;  /* 0xc0000010000f7882 */ /* 0x000fe20000000000 */
[----:B------:R-:W-:Y:S01]  /*3fb0*/  UIADD3 UR20, UR10, 0xa0, URZ ;  /* 0x000000a00a147890 */ /* 0x000fe2000fffe03f */
        /* <DEDUP_REMOVED lines=32> */
[----:B------:R-:W-:Y:S01]  /*41c0*/  UIADD3 UR10, UR10, 0x160, URZ ;  /* 0x000001600a0a7890 */ /* 0x000fe2000fffe03f */
[----:B------:R-:W-:Y:S02]  /*41d0*/  WARPGROUP.DEPBAR.LE gsb0, 0x0 ;  /* 0x00008000000079c5 */ /* 0x000fe40000010000 */
[----:B------:R-:W-:-:S06]  /*41e0*/  WARPGROUP.ARRIVE ;  /* 0x00000000000079c5 */ /* 0x000fcc0000000000 */
[----:B------:R-:W-:Y:S03]  /*41f0*/  HGMMA.64x16x16.F32.BF16 R56, R24, gdesc[UR20].tnspB, R56, gsb0 ;  /* 0x4020001418387df0 */ /* 0x000fe60008001838 */
[----:B------:R-:W-:Y:S02]  /*4200*/  WARPGROUP.DEPBAR.LE gsb0, 0x0 ;  /* 0x00008000000079c5 */ /* 0x000fe40000010000 */
[----:B------:R-:W-:-:S06]  /*4210*/  WARPGROUP.ARRIVE ;  /* 0x00000000000079c5 */ /* 0x000fcc0000000000 */
[----:B------:R-:W-:Y:S01]  /*4220*/  HGMMA.64x16x16.F32.BF16 R72, R28, gdesc[UR12].tnspB, R72, gsb0 ;  /* 0x4020000c1c487df0 */ /* 0x000fe20008001848 */
[----:B------:R-:W-:Y:S01]  /*4230*/  UMOV UR14, UR20 ;  /* 0x00000014000e7c82 */ /* 0x000fe20008000000 */
        /* <DEDUP_REMOVED lines=10> */
.L_x_30:
[----:B------:R-:W-:-:S04]  /*42e0*/  ULEA UR7, UR17, UR36, 0x3 ;  /* 0x0000002411077291 */ /* 0x000fc8000f8e183f */
[----:B------:R-:W-:-:S04]  /*42f0*/  UIADD3 UR7, UR7, 0xa828, URZ ;  /* 0x0000a82807077890 */ /* 0x000fc8000fffe03f */
[----:B------:R-:W-:-:S09]  /*4300*/  UPRMT UR7, URZ, 0x654, UR7 ;  /* 0x000006543f077896 */ /* 0x000fd20008000007 */
[----:B------:R-:W-:Y:S01]  /*4310*/  SYNCS.ARRIVE.TRANS64.RED.A1T0 RZ, [UR7], RZ ;  /* 0x000000ffffff79a7 */ /* 0x000fe20008100407 */
[----:B------:R-:W-:Y:S05]  /*4320*/  @P1 BRA `(.L_x_31) ;  /* 0x0000000000041947 */ /* 0x000fea0003800000 */
[----:B------:R-:W-:Y:S01]  /*4330*/  BPT.TRAP 0x1 ;  /* 0x000000040000795c */ /* 0x000fe20000300000 */
.L_x_31:
[----:B------:R-:W-:-:S04]  /*4340*/  UIADD3 UR17, UR17, 0x1, URZ ;  /* 0x0000000111117890 */ /* 0x000fc8000fffe03f */
[----:B------:R-:W-:-:S04]  /*4350*/  UISETP.NE.AND UP0, UPT, UR17, 0x5, UPT ;  /* 0x000000051100788c */ /* 0x000fc8000bf05270 */
[----:B------:R-:W-:Y:S01]  /*4360*/  USEL UR17, UR17, URZ, UP0 ;  /* 0x0000003f11117287 */ /* 0x000fe20008000000 */
[----:B------:R-:W-:Y:S11]  /*4370*/  @!P0 BRA `(.L_x_32) ;  /* 0x0000000000048947 */ /* 0x000ff60003800000 */
[----:B------:R-:W-:Y:S01]  /*4380*/  BPT.TRAP 0x1 ;  /* 0x000000040000795c */ /* 0x000fe20000300000 */
.L_x_32:
[----:B------:R-:W-:-:S04]  /*4390*/  ULEA UR7, UR17, UR36, 0x3 ;  /* 0x0000002411077291 */ /* 0x000fc8000f8e183f */
[----:B------:R-:W-:-:S04]  /*43a0*/  UIADD3 UR7, UR7, 0xa828, URZ ;  /* 0x0000a82807077890 */ /* 0x000fc8000fffe03f */
[----:B------:R-:W-:-:S09]  /*43b0*/  UPRMT UR7, URZ, 0x654, UR7 ;  /* 0x000006543f077896 */ /* 0x000fd20008000007 */
[----:B------:R-:W-:Y:S01]  /*43c0*/  SYNCS.ARRIVE.TRANS64.RED.A1T0 RZ, [UR7], RZ ;  /* 0x000000ffffff79a7 */ /* 0x000fe20008100407 */
[----:B------:R-:W-:Y:S05]  /*43d0*/  @P1 BRA `(.L_x_33) ;  /* 0x0000000000041947 */ /* 0x000fea0003800000 */
[----:B------:R-:W-:Y:S01]  /*43e0*/  BPT.TRAP 0x1 ;  /* 0x000000040000795c */ /* 0x000fe20000300000 */
.L_x_33:
[----:B------:R-:W-:Y:S01]  /*43f0*/  UIADD3 UR6, UR6, 0x1, URZ ;  /* 0x0000000106067890 */ /* 0x000fe2000fffe03f */
[C---:B------:R-:W-:Y:S01]  /*4400*/  ISETP.GT.AND P2, PT, R3.reuse, 0x2, PT ;  /* 0x000000020300780c */ /* 0x040fe20003f44270 */
[----:B------:R-:W-:Y:S01]  /*4410*/  UIADD3 UR17, UR17, 0x1, URZ ;  /* 0x0000000111117890 */ /* 0x000fe2000fffe03f */
[----:B------:R-:W-:Y:S01]  /*4420*/  VIADD R3, R3, 0xffffffff ;  /* 0xffffffff03037836 */ /* 0x000fe20000000000 */
[----:B------:R-:W-:Y:S01]  /*4430*/  UISETP.NE.AND UP2, UPT, UR6, 0x5, UPT ;  /* 0x000000050600788c */ /* 0x000fe2000bf45270 */
[----:B------:R-:W-:Y:S01]  /*4440*/  VIADD R0, R0, 0x40 ;  /* 0x0000004000007836 */ /* 0x000fe20000000000 */
[----:B------:R-:W-:Y:S01]  /*4450*/  UISETP.NE.AND UP0, UPT, UR17, 0x5, UPT ;  /* 0x000000051100788c */ /* 0x000fe2000bf05270 */
[----:B------:R-:W-:Y:S01]  /*4460*/  MOV R9, R4 ;  /* 0x0000000400097202 */ /* 0x000fe20000000f00 */
[----:B------:R-:W-:Y:S01]  /*4470*/  USEL UR7, URZ, 0x1, UP2 ;  /* 0x000000013f077887 */ /* 0x000fe20009000000 */
[----:B------:R-:W-:Y:S01]  /*4480*/  IMAD.MOV.U32 R11, RZ, RZ, R6 ;  /* 0x000000ffff0b7224 */ /* 0x000fe200078e0006 */
[----:B------:R-:W-:-:S02]  /*4490*/  USEL UR17, UR17, URZ, UP0 ;  /* 0x0000003f11117287 */ /* 0x000fc40008000000 */
[----:B------:R-:W-:Y:S02]  /*44a0*/  USEL UR20, UR6, URZ, UP2 ;  /* 0x0000003f06147287 */ /* 0x000fe40009000000 */
[----:B-1----:R-:W-:Y:S01]  /*44b0*/  LOP3.LUT R7, R80, UR7, RZ, 0x3c, !PT ;  /* 0x0000000750077c12 */ /* 0x002fe2000f8e3cff */
[----:B------:R-:W-:Y:S09]  /*44c0*/  @P2 BRA `(.L_x_34) ;  /* 0xffffffe400602947 */ /* 0x000ff2000383ffff */
.L_x_23:
[----:B------:R-:W-:-:S13]  /*44d0*/  ISETP.GE.AND P2, PT, R3, 0x1, PT ;  /* 0x000000010300780c */ /* 0x000fda0003f46270 */
[----:B------:R-:W-:Y:S05]  /*44e0*/  @!P2 BRA `(.L_x_35) ;  /* 0x0000001c00b8a947 */ /* 0x000fea0003800000 */
[----:B------:R-:W-:Y:S01]  /*44f0*/  IMAD.MOV.U32 R8, RZ, RZ, R4 ;  /* 0x000000ffff087224 */ /* 0x000fe200078e0004 */
[----:B------:R-:W-:Y:S01]  /*4500*/  MOV R9, R6 ;  /* 0x0000000600097202 */ /* 0x000fe20000000f00 */
[----:B------:R-:W-:Y:S01]  /*4510*/  ULDC UR23, c[0x0][0x28c] ;  /* 0x0000a30000177ab9 */ /* 0x000fe20000000800 */
[----:B------:R-:W-:-:S05]  /*4520*/  ULDC UR21, c[0x0][0x604] ;  /* 0x0001810000157ab9 */ /* 0x000fca0000000800 */
.L_x_46:
[----:B------:R-:W-:Y:S05]  /*4530*/  @!P0 BRA `(.L_x_36) ;  /* 0x0000000000048947 */ /* 0x000fea0003800000 */
[----:B------:R-:W-:Y:S01]  /*4540*/  BPT.TRAP 0x1 ;  /* 0x000000040000795c */ /* 0x000fe20000300000 */
.L_x_36:
[----:B------:R-:W-:Y:S01]  /*4550*/  ULEA UR6, UR20, UR36, 0x3 ;  /* 0x0000002414067291 */ /* 0x000fe2000f8e183f */
[----:B------:R-:W-:-:S08]  /*4560*/  SHF.L.U32 R4, R7, 0x1f, RZ ;  /* 0x0000001f07047819 */ /* 0x000fd000000006ff */
[----:B------:R-:W1:Y:S02]  /*4570*/  SYNCS.PHASECHK.TRANS64.TRYWAIT P2, [UR6+0xa800], R4 ;  /* 0x00a80004ff0075a7 */ /* 0x000e640008040146 */
[----:B-1----:R-:W-:Y:S05]  /*4580*/  @!P2 BRA `(.L_x_37) ;  /* 0x000000480064a947 */ /* 0x002fea0003800000 */
.L_x_108:
        /* <DEDUP_REMOVED lines=22> */
.L_x_38:
[C---:B-1----:R-:W-:Y:S01]  /*46f0*/  VIADD R4, R0.reuse, 0x1 ;  /* 0x0000000100047836 */ /* 0x042fe20000000000 */
[C---:B------:R-:W-:Y:S01]  /*4700*/  ISETP.GE.AND P5, PT, R0.reuse, UR23, PT ;  /* 0x0000001700007c0c */ /* 0x040fe2000bfa6270 */
[C---:B------:R-:W-:Y:S01]  /*4710*/  VIADD R6, R0.reuse, 0x8 ;  /* 0x0000000800067836 */ /* 0x040fe20000000000 */
[----:B------:R-:W-:Y:S01]  /*4720*/  IADD3 R10, R0, 0x9, RZ ;  /* 0x00000009000a7810 */ /* 0x000fe20007ffe0ff */
[----:B------:R-:W-:Y:S01]  /*4730*/  ULEA UR7, UR6, UR36, 0x3 ;  /* 0x0000002406077291 */ /* 0x000fe2000f8e183f */
[----:B------:R-:W-:Y:S01]  /*4740*/  ISETP.GE.AND P6, PT, R4, UR23, PT ;  /* 0x0000001704007c0c */ /* 0x000fe2000bfc6270 */
[----:B------:R-:W-:Y:S01]  /*4750*/  VIADD R4, R0, 0x10 ;  /* 0x0000001000047836 */ /* 0x000fe20000000000 */
[----:B------:R-:W-:Y:S02]  /*4760*/  FSEL R26, R26, -INF , !P5 ;  /* 0xff8000001a1a7808 */ /* 0x000fe40006800000 */
[----:B------:R-:W-:Y:S02]  /*4770*/  FSEL R11, R24, -INF , !P5 ;  /* 0xff800000180b7808 */ /* 0x000fe40006800000 */
[----:B------:R-:W-:Y:S01]  /*4780*/  ISETP.GE.AND P4, PT, R4, UR23, PT ;  /* 0x0000001704007c0c */ /* 0x000fe2000bf86270 */
[----:B------:R-:W-:Y:S01]  /*4790*/  VIADD R4, R0, 0x11 ;  /* 0x0000001100047836 */ /* 0x000fe20000000000 */
[----:B------:R-:W-:-:S02]  /*47a0*/  ISETP.GE.AND P3, PT, R6, UR23, PT ;  /* 0x0000001706007c0c */ /* 0x000fc4000bf66270 */
[----:B------:R-:W-:Y:S02]  /*47b0*/  FSEL R27, R27, -INF , !P6 ;  /* 0xff8000001b1b7808 */ /* 0x000fe40007000000 */
[----:B------:R-:W-:Y:S02]  /*47c0*/  ISETP.GE.AND P5, PT, R4, UR23, PT ;  /* 0x0000001704007c0c */ /* 0x000fe4000bfa6270 */
[----:B------:R-:W-:Y:S02]  /*47d0*/  FMNMX R4, R26, R9, !PT ;  /* 0x000000091a047209 */ /* 0x000fe40007800000 */
[----:B------:R-:W-:Y:S02]  /*47e0*/  IADD3 R6, R0, 0x18, RZ ;  /* 0x0000001800067810 */ /* 0x000fe40007ffe0ff */
[----:B------:R-:W-:Y:S01]  /*47f0*/  ISETP.GE.AND P2, PT, R10, UR23, PT ;  /* 0x000000170a007c0c */ /* 0x000fe2000bf46270 */
[----:B------:R-:W-:Y:S01]  /*4800*/  VIADD R10, R0, 0x28 ;  /* 0x00000028000a7836 */ /* 0x000fe20000000000 */
[----:B------:R-:W-:-:S02]  /*4810*/  FSEL R30, R30, -INF , !P3 ;  /* 0xff8000001e1e7808 */ /* 0x000fc40005800000 */
[----:B------:R-:W-:Y:S02]  /*4820*/  FMNMX R13, R27, R4, !PT ;  /* 0x000000041b0d7209 */ /* 0x000fe40007800000 */
[----:B------:R-:W-:Y:S02]  /*4830*/  FSEL R25, R25, -INF , !P6 ;  /* 0xff80000019197808 */ /* 0x000fe40007000000 */
[----:B------:R-:W-:Y:S01]  /*4840*/  ISETP.GE.AND P6, PT, R6, UR23, PT ;  /* 0x0000001706007c0c */ /* 0x000fe2000bfc6270 */
[----:B------:R-:W-:Y:S01]  /*4850*/  VIADD R6, R0, 0x19 ;  /* 0x0000001900067836 */ /* 0x000fe20000000000 */
[----:B------:R-:W-:Y:S02]  /*4860*/  FSEL R31, R31, -INF , !P2 ;  /* 0xff8000001f1f7808 */ /* 0x000fe40005000000 */
[----:B------:R-:W-:Y:S02]  /*4870*/  FMNMX R4, R30, R13, !PT ;  /* 0x0000000d1e047209 */ /* 0x000fe40007800000 */
[----:B------:R-:W-:-:S02]  /*4880*/  FSEL R28, R28, -INF , !P3 ;  /* 0xff8000001c1c7808 */ /* 0x000fc40005800000 */
[----:B------:R-:W-:Y:S02]  /*4890*/  FSEL R34, R34, -INF , !P4 ;  /* 0xff80000022227808 */ /* 0x000fe40006000000 */
[----:B------:R-:W-:Y:S02]  /*48a0*/  FMNMX R13, R31, R4, !PT ;  /* 0x000000041f0d7209 */ /* 0x000fe40007800000 */
[----:B------:R-:W-:Y:S01]  /*48b0*/  ISETP.GE.AND P3, PT, R6, UR23, PT ;  /* 0x0000001706007c0c */ /* 0x000fe2000bf66270 */
[----:B------:R-:W-:Y:S01]  /*48c0*/  VIADD R6, R0, 0x20 ;  /* 0x0000002000067836 */ /* 0x000fe20000000000 */
[----:B------:R-:W-:Y:S02]  /*48d0*/  FSEL R35, R35, -INF , !P5 ;  /* 0xff80000023237808 */ /* 0x000fe40006800000 */
[----:B------:R-:W-:Y:S02]  /*48e0*/  FMNMX R4, R34, R13, !PT ;  /* 0x0000000d22047209 */ /* 0x000fe40007800000 */
[----:B------:R-:W-:-:S02]  /*48f0*/  FSEL R29, R29, -INF , !P2 ;  /* 0xff8000001d1d7808 */ /* 0x000fc40005000000 */
[----:B------:R-:W-:Y:S02]  /*4900*/  ISETP.GE.AND P2, PT, R6, UR23, PT ;  /* 0x0000001706007c0c */ /* 0x000fe4000bf46270 */
[----:B------:R-:W-:Y:S02]  /*4910*/  IADD3 R6, R0, 0x21, RZ ;  /* 0x0000002100067810 */ /* 0x000fe40007ffe0ff */
[----:B------:R-:W-:Y:S02]  /*4920*/  FSEL R38, R38, -INF , !P6 ;  /* 0xff80000026267808 */ /* 0x000fe40007000000 */
[----:B------:R-:W-:Y:S02]  /*4930*/  FMNMX R13, R35, R4, !PT ;  /* 0x00000004230d7209 */ /* 0x000fe40007800000 */
[----:B------:R-:W-:Y:S02]  /*4940*/  FSEL R33, R33, -INF , !P5 ;  /* 0xff80000021217808 */ /* 0x000fe40006800000 */
[----:B------:R-:W-:Y:S01]  /*4950*/  ISETP.GE.AND P5, PT, R6, UR23, PT ;  /* 0x0000001706007c0c */ /* 0x000fe2000bfa6270 */
[----:B------:R-:W-:Y:S01]  /*4960*/  VIADD R6, R0, 0x29 ;  /* 0x0000002900067836 */ /* 0x000fe20000000000 */
[----:B------:R-:W-:-:S02]  /*4970*/  FSEL R39, R39, -INF , !P3 ;  /* 0xff80000027277808 */ /* 0x000fc40005800000 */
[----:B------:R-:W-:Y:S02]  /*4980*/  FMNMX R4, R38, R13, !PT ;  /* 0x0000000d26047209 */ /* 0x000fe40007800000 */
[----:B------:R-:W-:Y:S02]  /*4990*/  FSEL R42, R42, -INF , !P2 ;  /* 0xff8000002a2a7808 */ /* 0x000fe40005000000 */
[----:B------:R-:W-:Y:S02]  /*49a0*/  FMNMX R13, R39, R4, !PT ;  /* 0x00000004270d7209 */ /* 0x000fe40007800000 */
[----:B------:R-:W-:Y:S02]  /*49b0*/  FSEL R36, R36, -INF , !P6 ;  /* 0xff80000024247808 */ /* 0x000fe40007000000 */
[----:B------:R-:W-:Y:S02]  /*49c0*/  ISETP.GE.AND P6, PT, R6, UR23, PT ;  /* 0x0000001706007c0c */ /* 0x000fe4000bfc6270 */
[----:B------:R-:W-:-:S02]  /*49d0*/  FSEL R32, R32, -INF , !P4 ;  /* 0xff80000020207808 */ /* 0x000fc40006000000 */
[----:B------:R-:W-:Y:S02]  /*49e0*/  IADD3 R6, R0, 0x30, RZ ;  /* 0x0000003000067810 */ /* 0x000fe40007ffe0ff */
[----:B------:R-:W-:Y:S02]  /*49f0*/  ISETP.GE.AND P4, PT, R10, UR23, PT ;  /* 0x000000170a007c0c */ /* 0x000fe4000bf86270 */
        /* <DEDUP_REMOVED lines=8> */
[----:B------:R-:W-:Y:S02]  /*4a80*/  FSEL R47, R47, -INF , !P6 ;  /* 0xff8000002f2f7808 */ /* 0x000fe40007000000 */
[----:B------:R-:W-:Y:S02]  /*4a90*/  FMNMX R4, R46, R13, !PT ;  /* 0x0000000d2e047209 */ /* 0x000fe40007800000 */
[----:B------:R-:W-:Y:S01]  /*4aa0*/  ISETP.GE.AND P2, PT, R6, UR23, PT ;  /* 0x0000001706007c0c */ /* 0x000fe2000bf46270 */
[----:B------:R-:W-:Y:S01]  /*4ab0*/  VIADD R6, R0, 0x38 ;  /* 0x0000003800067836 */ /* 0x000fe20000000000 */
[----:B------:R-:W-:-:S02]  /*4ac0*/  FSEL R50, R50, -INF , !P3 ;  /* 0xff80000032327808 */ /* 0x000fc40005800000 */
[----:B------:R-:W-:Y:S02]  /*4ad0*/  FMNMX R13, R47, R4, !PT ;  /* 0x000000042f0d7209 */ /* 0x000fe40007800000 */
[----:B------:R-:W-:Y:S02]  /*4ae0*/  FSEL R41, R41, -INF , !P5 ;  /* 0xff80000029297808 */ /* 0x000fe40006800000 */
[----:B------:R-:W-:Y:S02]  /*4af0*/  ISETP.GE.AND P5, PT, R6, UR23, PT ;  /* 0x0000001706007c0c */ /* 0x000fe4000bfa6270 */
[----:B------:R-:W-:Y:S02]  /*4b00*/  IADD3 R6, R0, 0x39, RZ ;  /* 0x0000003900067810 */ /* 0x000fe40007ffe0ff */
[----:B------:R-:W-:Y:S02]  /*4b10*/  FSEL R51, R51, -INF , !P2 ;  /* 0xff80000033337808 */ /* 0x000fe40005000000 */
[----:B------:R-:W-:-:S02]  /*4b20*/  FMNMX R4, R50, R13, !PT ;  /* 0x0000000d32047209 */ /* 0x000fc40007800000 */
[----:B------:R-:W-:Y:S02]  /*4b30*/  FSEL R44, R44, -INF , !P4 ;  /* 0xff8000002c2c7808 */ /* 0x000fe40006000000 */
[----:B------:R-:W-:Y:S02]  /*4b40*/  ISETP.GE.AND P4, PT, R6, UR23, PT ;  /* 0x0000001706007c0c */ /* 0x000fe4000bf86270 */
[----:B------:R-:W-:Y:S02]  /*4b50*/  FSEL R54, R54, -INF , !P5 ;  /* 0xff80000036367808 */ /* 0x000fe40006800000 */
[----:B------:R-:W-:Y:S02]  /*4b60*/  FMNMX R13, R51, R4, !PT ;  /* 0x00000004330d7209 */ /* 0x000fe40007800000 */
[----:B------:R-:W-:Y:S02]  /*4b70*/  FSEL R55, R55, -INF , !P4 ;  /* 0xff80000037377808 */ /* 0x000fe40006000000 */
[----:B------:R-:W-:-:S02]  /*4b80*/  FMNMX R4, R54, R13, !PT ;  /* 0x0000000d36047209 */ /* 0x000fc40007800000 */
[----:B------:R-:W-:Y:S02]  /*4b90*/  P2R R14, PR, RZ, 0x2 ;  /* 0x00000002ff0e7803 */ /* 0x000fe40000000000 */
[----:B------:R-:W-:Y:S02]  /*4ba0*/  FMNMX R10, R55, R4, !PT ;  /* 0x00000004370a7209 */ /* 0x000fe40007800000 */
[----:B------:R-:W-:Y:S02]  /*4bb0*/  FMNMX R4, R11, R8, !PT ;  /* 0x000000080b047209 */ /* 0x000fe40007800000 */
[----:B------:R-:W-:Y:S01]  /*4bc0*/  FSEL R45, R45, -INF , !P6 ;  /* 0xff8000002d2d7808 */ /* 0x000fe20007000000 */
[----:B------:R-:W1:Y:S01]  /*4bd0*/  SHFL.BFLY PT, R13, R10, 0x1, 0x1f ;  /* 0x0c201f000a0d7f89 */ /* 0x000e6200000e0000 */
[----:B------:R-:W-:Y:S02]  /*4be0*/  FSEL R48, R48, -INF , !P3 ;  /* 0xff80000030307808 */ /* 0x000fe40005800000 */
[----:B------:R-:W-:-:S02]  /*4bf0*/  FSEL R52, R52, -INF , !P5 ;  /* 0xff80000034347808 */ /* 0x000fc40006800000 */
[----:B------:R-:W-:Y:S02]  /*4c00*/  FSEL R49, R49, -INF , !P2 ;  /* 0xff80000031317808 */ /* 0x000fe40005000000 */
[----:B------:R-:W-:Y:S02]  /*4c10*/  FSEL R53, R53, -INF , !P4 ;  /* 0xff80000035357808 */ /* 0x000fe40006000000 */
[----:B-1----:R-:W-:-:S05]  /*4c20*/  FMNMX R12, R10, R13, !PT ;  /* 0x0000000d0a0c7209 */ /* 0x002fca0007800000 */
[----:B------:R-:W1:Y:S02]  /*4c30*/  SHFL.BFLY PT, R13, R12, 0x2, 0x1f ;  /* 0x0c401f000c0d7f89 */ /* 0x000e6400000e0000 */
[----:B-1----:R-:W-:Y:S02]  /*4c40*/  FMNMX R6, R12, R13, !PT ;  /* 0x0000000d0c067209 */ /* 0x002fe40007800000 */
[----:B------:R-:W-:Y:S02]  /*4c50*/  FMNMX R13, R25, R4, !PT ;  /* 0x00000004190d7209 */ /* 0x000fe40007800000 */
[----:B------:R-:W-:Y:S02]  /*4c60*/  FSETP.NEU.AND P1, PT, R6, -INF , PT ;  /* 0xff8000000600780b */ /* 0x000fe40003f2d000 */
[----:B------:R-:W-:Y:S02]  /*4c70*/  FMNMX R4, R28, R13, !PT ;  /* 0x0000000d1c047209 */ /* 0x000fe40007800000 */
[----:B------:R-:W-:-:S02]  /*4c80*/  FSEL R16, R6, RZ, P1 ;  /* 0x000000ff06107208 */ /* 0x000fc40000800000 */
[----:B------:R-:W-:Y:S02]  /*4c90*/  FMNMX R13, R29, R4, !PT ;  /* 0x000000041d0d7209 */ /* 0x000fe40007800000 */
[----:B------:R-:W-:Y:S01]  /*4ca0*/  ISETP.NE.AND P1, PT, R14, RZ, PT ;  /* 0x000000ff0e00720c */ /* 0x000fe20003f25270 */
[----:B------:R-:W-:Y:S01]  /*4cb0*/  FMUL R10, R16, UR21 ;  /* 0x00000015100a7c20 */ /* 0x000fe20008400000 */
[----:B------:R-:W-:Y:S01]  /*4cc0*/  FMNMX R4, R32, R13, !PT ;  /* 0x0000000d20047209 */ /* 0x000fe20007800000 */
[----:B------:R-:W-:Y:S02]  /*4cd0*/  FADD R16, -R16, R9 ;  /* 0x0000000910107221 */ /* 0x000fe40000000100 */
        /* <DEDUP_REMOVED lines=26> */
[----:B------:R-:W1:Y:S01]  /*4e80*/  MUFU.EX2 R26, R26 ;  /* 0x0000001a001a7308 */ /* 0x000e620000000800 */
[--C-:B------:R-:W-:Y:S01]  /*4e90*/  FFMA R15, R51, UR21, -R10.reuse ;  /* 0x00000015330f7c23 */ /* 0x100fe2000800080a */
[----:B------:R-:W-:Y:S01]  /*4ea0*/  @!P5 FMUL R31, R31, 0.5 ;  /* 0x3f0000001f1fd820 */ /* 0x000fe20000400000 */
[----:B------:R-:W-:Y:S01]  /*4eb0*/  FMNMX R4, R48, R13, !PT ;  /* 0x0000000d30047209 */ /* 0x000fe20007800000 */
[--C-:B------:R-:W-:Y:S01]  /*4ec0*/  FFMA R50, R50, UR21, -R10.reuse ;  /* 0x0000001532327c23 */ /* 0x100fe2000800080a */
[--C-:B------:R-:W-:Y:S01]  /*4ed0*/  FFMA R54, R54, UR21, -R10.reuse ;  /* 0x0000001536367c23 */ /* 0x100fe2000800080a */
[----:B------:R-:W-:Y:S01]  /*4ee0*/  @!P2 FMUL R30, R30, 0.5 ;  /* 0x3f0000001e1ea820 */ /* 0x000fe20000400000 */
[----:B------:R-:W-:Y:S01]  /*4ef0*/  FMNMX R13, R49, R4, !PT ;  /* 0x00000004310d7209 */ /* 0x000fe20007800000 */
[----:B------:R-:W2:Y:S01]  /*4f00*/  MUFU.EX2 R27, R27 ;  /* 0x0000001b001b7308 */ /* 0x000ea20000000800 */
[----:B------:R-:W-:Y:S01]  /*4f10*/  FFMA R17, R55, UR21, -R10 ;  /* 0x0000001537117c23 */ /* 0x000fe2000800080a */
[----:B------:R-:W-:Y:S01]  /*4f20*/  @!P4 FMUL R34, R34, 0.5 ;  /* 0x3f0000002222c820 */ /* 0x000fe20000400000 */
[----:B------:R-:W-:Y:S01]  /*4f30*/  FMNMX R4, R52, R13, !PT ;  /* 0x0000000d34047209 */ /* 0x000fe20007800000 */
[----:B------:R-:W-:-:S03]  /*4f40*/  FMUL R16, R16, UR21 ;  /* 0x0000001510107c20 */ /* 0x000fc60008400000 */
[----:B------:R-:W-:Y:S01]  /*4f50*/  FMNMX R4, R53, R4, !PT ;  /* 0x0000000435047209 */ /* 0x000fe20007800000 */
[----:B------:R-:W3:Y:S01]  /*4f60*/  MUFU.EX2 R31, R31 ;  /* 0x0000001f001f7308 */ /* 0x000ee20000000800 */
[----:B-1----:R-:W-:Y:S01]  /*4f70*/  @!P6 FMUL R26, R26, R26 ;  /* 0x0000001a1a1ae220 */ /* 0x002fe20000400000 */
[----:B------:R-:W-:Y:S02]  /*4f80*/  FSETP.GEU.AND P6, PT, R35, -126, PT ;  /* 0xc2fc00002300780b */ /* 0x000fe40003fce000 */
[----:B------:R-:W1:Y:S04]  /*4f90*/  SHFL.BFLY PT, R13, R4, 0x1, 0x1f ;  /* 0x0c201f00040d7f89 */ /* 0x000e6800000e0000 */
[----:B------:R-:W4:Y:S01]  /*4fa0*/  MUFU.EX2 R30, R30 ;  /* 0x0000001e001e7308 */ /* 0x000f220000000800 */
[----:B--2---:R-:W-:Y:S01]  /*4fb0*/  @!P3 FMUL R27, R27, R27 ;  /* 0x0000001b1b1bb220 */ /* 0x004fe20000400000 */
[----:B------:R-:W-:-:S04]  /*4fc0*/  FSETP.GEU.AND P3, PT, R38, -126, PT ;  /* 0xc2fc00002600780b */ /* 0x000fc80003f6e000 */
[----:B------:R-:W-:Y:S01]  /*4fd0*/  F2FP.BF16.F32.PACK_AB R81, R27, R26 ;  /* 0x0000001a1b51723e */ /* 0x000fe200000010ff */
[----:B------:R-:W-:Y:S01]  /*4fe0*/  @!P6 FMUL R35, R35, 0.5 ;  /* 0x3f0000002323e820 */ /* 0x000fe20000400000 */
[----:B------:R-:W2:Y:S01]  /*4ff0*/  MUFU.EX2 R34, R34 ;  /* 0x0000002200227308 */ /* 0x000ea20000000800 */
[----:B---3--:R-:W-:Y:S01]  /*5000*/  @!P5 FMUL R31, R31, R31 ;  /* 0x0000001f1f1fd220 */ /* 0x008fe20000400000 */
[----:B------:R-:W-:-:S05]  /*5010*/  FSETP.GEU.AND P5, PT, R42, -126, PT ;  /* 0xc2fc00002a00780b */ /* 0x000fca0003fae000 */
[----:B------:R-:W-:Y:S01]  /*5020*/  @!P3 FMUL R38, R38, 0.5 ;  /* 0x3f0000002626b820 */ /* 0x000fe20000400000 */
[----:B------:R-:W3:Y:S01]  /*5030*/  MUFU.EX2 R35, R35 ;  /* 0x0000002300237308 */ /* 0x000ee20000000800 */
[----:B----4-:R-:W-:Y:S01]  /*5040*/  @!P2 FMUL R30, R30, R30 ;  /* 0x0000001e1e1ea220 */ /* 0x010fe20000400000 */
[----:B------:R-:W-:Y:S02]  /*5050*/  FSETP.GEU.AND P2, PT, R39, -126, PT ;  /* 0xc2fc00002700780b */ /* 0x000fe40003f4e000 */
[----:B-1----:R-:W-:Y:S02]  /*5060*/  FMNMX R4, R4, R13, !PT ;  /* 0x0000000d04047209 */ /* 0x002fe40007800000 */
[----:B------:R-:W-:Y:S01]  /*5070*/  F2FP.BF16.F32.PACK_AB R83, R31, R30 ;  /* 0x0000001e1f53723e */ /* 0x000fe200000010ff */
[----:B------:R-:W-:Y:S01]  /*5080*/  @!P5 FMUL R42, R42, 0.5 ;  /* 0x3f0000002a2ad820 */ /* 0x000fe20000400000 */
[----:B------:R-:W1:Y:S01]  /*5090*/  MUFU.EX2 R38, R38 ;  /* 0x0000002600267308 */ /* 0x000e620000000800 */
[----:B--2---:R-:W-:Y:S01]  /*50a0*/  @!P4 FMUL R34, R34, R34 ;  /* 0x000000222222c220 */ /* 0x004fe20000400000 */
[----:B------:R-:W-:Y:S01]  /*50b0*/  FSETP.GEU.AND P4, PT, R12, -126, PT ;  /* 0xc2fc00000c00780b */ /* 0x000fe20003f8e000 */
[----:B------:R-:W2:Y:S04]  /*50c0*/  SHFL.BFLY PT, R13, R4, 0x2, 0x1f ;  /* 0x0c401f00040d7f89 */ /* 0x000ea800000e0000 */
[----:B------:R-:W-:Y:S01]  /*50d0*/  @!P2 FMUL R39, R39, 0.5 ;  /* 0x3f0000002727a820 */ /* 0x000fe20000400000 */
[----:B------:R-:W4:Y:S01]  /*50e0*/  MUFU.EX2 R43, R42 ;  /* 0x0000002a002b7308 */ /* 0x000f220000000800 */
[----:B---3--:R-:W-:Y:S01]  /*50f0*/  @!P6 FMUL R35, R35, R35 ;  /* 0x000000232323e220 */ /* 0x008fe20000400000 */
[----:B------:R-:W-:-:S04]  /*5100*/  FSETP.GEU.AND P6, PT, R46, -126, PT ;  /* 0xc2fc00002e00780b */ /* 0x000fc80003fce000 */
[----:B------:R-:W-:Y:S01]  /*5110*/  F2FP.BF16.F32.PACK_AB R85, R35, R34 ;  /* 0x000000222355723e */ /* 0x000fe200000010ff */
[----:B------:R-:W-:Y:S01]  /*5120*/  @!P4 FMUL R12, R12, 0.5 ;  /* 0x3f0000000c0cc820 */ /* 0x000fe20000400000 */
[----:B------:R-:W3:Y:S01]  /*5130*/  MUFU.EX2 R39, R39 ;  /* 0x0000002700277308 */ /* 0x000ee20000000800 */
[----:B-1----:R-:W-:Y:S01]  /*5140*/  @!P3 FMUL R38, R38, R38 ;  /* 0x000000262626b220 */ /* 0x002fe20000400000 */
[----:B------:R-:W-:-:S05]  /*5150*/  FSETP.GEU.AND P3, PT, R14, -126, PT ;  /* 0xc2fc00000e00780b */ /* 0x000fca0003f6e000 */
[----:B------:R-:W-:Y:S01]  /*5160*/  @!P6 FMUL R46, R46, 0.5 ;  /* 0x3f0000002e2ee820 */ /* 0x000fe20000400000 */
[----:B------:R-:W1:Y:S01]  /*5170*/  MUFU.EX2 R24, R12 ;  /* 0x0000000c00187308 */ /* 0x000e620000000800 */
[----:B----4-:R-:W-:Y:S01]  /*5180*/  @!P5 FMUL R43, R43, R43 ;  /* 0x0000002b2b2bd220 */ /* 0x010fe20000400000 */
[----:B------:R-:W-:Y:S02]  /*5190*/  FSETP.GEU.AND P5, PT, R15, -126, PT ;  /* 0xc2fc00000f00780b */ /* 0x000fe40003fae000 */
[----:B--2---:R-:W-:Y:S01]  /*51a0*/  FMNMX R4, R4, R13, !PT ;  /* 0x0000000d04047209 */ /* 0x004fe20007800000 */
[----:B------:R-:W-:Y:S02]  /*51b0*/  FADD R18, R26, R43 ;  /* 0x0000002b1a127221 */ /* 0x000fe40000000000 */
[----:B------:R-:W-:Y:S01]  /*51c0*/  @!P3 FMUL R14, R14, 0.5 ;  /* 0x3f0000000e0eb820 */ /* 0x000fe20000400000 */
[----:B------:R-:W2:Y:S01]  /*51d0*/  MUFU.EX2 R47, R46 ;  /* 0x0000002e002f7308 */ /* 0x000ea20000000800 */
[----:B---3--:R-:W-:Y:S01]  /*51e0*/  @!P2 FMUL R39, R39, R39 ;  /* 0x000000272727a220 */ /* 0x008fe20000400000 */
[----:B------:R-:W-:-:S04]  /*51f0*/  FSETP.GEU.AND P2, PT, R50, -126, PT ;  /* 0xc2fc00003200780b */ /* 0x000fc80003f4e000 */
[----:B------:R-:W-:Y:S01]  /*5200*/  F2FP.BF16.F32.PACK_AB R87, R39, R38 ;  /* 0x000000262757723e */ /* 0x000fe200000010ff */
[----:B------:R-:W-:Y:S01]  /*5210*/  @!P5 FMUL R15, R15, 0.5 ;  /* 0x3f0000000f0fd820 */ /* 0x000fe20000400000 */
[----:B------:R-:W3:Y:S01]  /*5220*/  MUFU.EX2 R42, R14 ;  /* 0x0000000e002a7308 */ /* 0x000ee20000000800 */
[----:B-1----:R-:W-:Y:S01]  /*5230*/  @!P4 FMUL R24, R24, R24 ;  /* 0x000000181818c220 */ /* 0x002fe20000400000 */
[----:B------:R-:W-:-:S04]  /*5240*/  FSETP.NEU.AND P4, PT, R4, -INF , PT ;  /* 0xff8000000400780b */ /* 0x000fc80003f8d000 */
[----:B------:R-:W-:Y:S01]  /*5250*/  FSEL R13, R4, RZ, P4 ;  /* 0x000000ff040d7208 */ /* 0x000fe20002000000 */
[----:B------:R-:W-:Y:S01]  /*5260*/  @!P2 FMUL R50, R50, 0.5 ;  /* 0x3f0000003232a820 */ /* 0x000fe20000400000 */
[----:B------:R-:W1:Y:S01]  /*5270*/  MUFU.EX2 R46, R15 ;  /* 0x0000000f002e7308 */ /* 0x000e620000000800 */
[----:B--2---:R-:W-:Y:S01]  /*5280*/  @!P6 FMUL R47, R47, R47 ;  /* 0x0000002f2f2fe220 */ /* 0x004fe20000400000 */
[----:B------:R-:W-:Y:S01]  /*5290*/  FSETP.GEU.AND P4, PT, R54, -126, PT ;  /* 0xc2fc00003600780b */ /* 0x000fe20003f8e000 */
[----:B------:R-:W-:Y:S01]  /*52a0*/  FMUL R10, R13, UR21 ;  /* 0x000000150d0a7c20 */ /* 0x000fe20008400000 */
[----:B------:R-:W-:Y:S01]  /*52b0*/  FSETP.GEU.AND P6, PT, R17, -126, PT ;  /* 0xc2fc00001100780b */ /* 0x000fe20003fce000 */
[----:B------:R-:W-:Y:S02]  /*52c0*/  FADD R13, -R13, R8 ;  /* 0x000000080d0d7221 */ /* 0x000fe40000000100 */
[--C-:B------:R-:W-:Y:S01]  /*52d0*/  FFMA R11, R11, UR21, -R10.reuse ;  /* 0x000000150b0b7c23 */ /* 0x100fe2000800080a */
[----:B------:R-:W2:Y:S01]  /*52e0*/  MUFU.EX2 R51, R50 ;  /* 0x0000003200337308 */ /* 0x000ea20000000800 */
[----:B---3--:R-:W-:Y:S01]  /*52f0*/  @!P3 FMUL R42, R42, R42 ;  /* 0x0000002a2a2ab220 */ /* 0x008fe20000400000 */
[--C-:B------:R-:W-:Y:S01]  /*5300*/  FFMA R28, R28, UR21, -R10.reuse ;  /* 0x000000151c1c7c23 */ /* 0x100fe2000800080a */
[--C-:B------:R-:W-:Y:S01]  /*5310*/  FFMA R25, R25, UR21, -R10.reuse ;  /* 0x0000001519197c23 */ /* 0x100fe2000800080a */
[----:B------:R-:W-:Y:S01]  /*5320*/  FSETP.GEU.AND P3, PT, R11, -126, PT ;  /* 0xc2fc00000b00780b */ /* 0x000fe20003f6e000 */
[--C-:B------:R-:W-:Y:S01]  /*5330*/  FFMA R29, R29, UR21, -R10.reuse ;  /* 0x000000151d1d7c23 */ /* 0x100fe2000800080a */
[--C-:B------:R-:W-:Y:S01]  /*5340*/  FFMA R32, R32, UR21, -R10.reuse ;  /* 0x0000001520207c23 */ /* 0x100fe2000800080a */
[----:B------:R-:W-:Y:S01]  /*5350*/  @!P4 FMUL R54, R54, 0.5 ;  /* 0x3f0000003636c820 */ /* 0x000fe20000400000 */
[--C-:B------:R-:W-:Y:S01]  /*5360*/  FFMA R33, R33, UR21, -R10.reuse ;  /* 0x0000001521217c23 */ /* 0x100fe2000800080a */
[----:B------:R-:W-:Y:S01]  /*5370*/  @!P6 FMUL R17, R17, 0.5 ;  /* 0x3f0000001111e820 */ /* 0x000fe20000400000 */
[----:B-1----:R-:W-:Y:S01]  /*5380*/  @!P5 FMUL R46, R46, R46 ;  /* 0x0000002e2e2ed220 */ /* 0x002fe20000400000 */
[----:B------:R-:W-:Y:S01]  /*5390*/  FSETP.GEU.AND P5, PT, R28, -126, PT ;  /* 0xc2fc00001c00780b */ /* 0x000fe20003fae000 */
[----:B------:R-:W1:Y:S01]  /*53a0*/  MUFU.EX2 R55, R54 ;  /* 0x0000003600377308 */ /* 0x000e620000000800 */
[--C-:B------:R-:W-:Y:S01]  /*53b0*/  FFMA R37, R37, UR21, -R10.reuse ;  /* 0x0000001525257c23 */ /* 0x100fe2000800080a */
[--C-:B------:R-:W-:Y:S01]  /*53c0*/  FFMA R36, R36, UR21, -R10.reuse ;  /* 0x0000001524247c23 */ /* 0x100fe2000800080a */
[--C-:B------:R-:W-:Y:S01]  /*53d0*/  FFMA R40, R40, UR21, -R10.reuse ;  /* 0x0000001528287c23 */ /* 0x100fe2000800080a */
[--C-:B------:R-:W-:Y:S01]  /*53e0*/  FFMA R41, R41, UR21, -R10.reuse ;  /* 0x0000001529297c23 */ /* 0x100fe2000800080a */
[----:B------:R-:W-:Y:S01]  /*53f0*/  @!P3 FMUL R11, R11, 0.5 ;  /* 0x3f0000000b0bb820 */ /* 0x000fe20000400000 */
[----:B--2---:R-:W-:Y:S01]  /*5400*/  @!P2 FMUL R51, R51, R51 ;  /* 0x000000333333a220 */ /* 0x004fe20000400000 */
        /* <DEDUP_REMOVED lines=8> */
[----:B------:R-:W-:Y:S01]  /*5490*/  FFMA R53, R53, UR21, -R10 ;  /* 0x0000001535357c23 */ /* 0x000fe2000800080a */
[----:B------:R-:W3:Y:S01]  /*54a0*/  MUFU.EX2 R11, R11 ;  /* 0x0000000b000b7308 */ /* 0x000ee20000000800 */
[----:B-1----:R-:W-:Y:S01]  /*54b0*/  @!P4 FMUL R55, R55, R55 ;  /* 0x000000373737c220 */ /* 0x002fe20000400000 */
[----:B------:R-:W-:Y:S01]  /*54c0*/  FSETP.GEU.AND P4, PT, R29, -126, PT ;  /* 0xc2fc00001d00780b */ /* 0x000fe20003f8e000 */
[----:B------:R-:W-:Y:S01]  /*54d0*/  FMUL R13, R13, UR21 ;  /* 0x000000150d0d7c20 */ /* 0x000fe20008400000 */
[----:B------:R-:W-:Y:S01]  /*54e0*/  @!P2 FMUL R25, R25, 0.5 ;  /* 0x3f0000001919a820 */ /* 0x000fe20000400000 */
[----:B------:R-:W-:Y:S01]  /*54f0*/  FADD R19, R34, R51 ;  /* 0x0000003322137221 */ /* 0x000fe20000000000 */
[----:B------:R-:W-:Y:S01]  /*5500*/  FADD R22, R38, R55 ;  /* 0x0000003726167221 */ /* 0x000fe20000000000 */
[----:B------:R-:W-:Y:S01]  /*5510*/  FADD R21, R35, R46 ;  /* 0x0000002e23157221 */ /* 0x000fe20000000000 */
[----:B------:R-:W1:Y:S01]  /*5520*/  MUFU.EX2 R28, R28 ;  /* 0x0000001c001c7308 */ /* 0x000e620000000800 */
[----:B--2---:R-:W-:Y:S01]  /*5530*/  @!P6 FMUL R50, R50, R50 ;  /* 0x000000323232e220 */ /* 0x004fe20000400000 */
[----:B------:R-:W-:Y:S01]  /*5540*/  FSETP.GEU.AND P6, PT, R32, -126, PT ;  /* 0xc2fc00002000780b */ /* 0x000fe20003fce000 */
[----:B------:R-:W-:Y:S01]  /*5550*/  FADD R20, R31, R42 ;  /* 0x0000002a1f147221 */ /* 0x000fe20000000000 */
[----:B------:R-:W-:Y:S01]  /*5560*/  F2FP.BF16.F32.PACK_AB R31, R42, R47 ;  /* 0x0000002f2a1f723e */ /* 0x000fe200000010ff */
[----:B------:R-:W-:-:S02]  /*5570*/  FADD R23, R39, R50 ;  /* 0x0000003227177221 */ /* 0x000fc40000000000 */
        /* <DEDUP_REMOVED lines=11> */
[----:B------:R-:W-:-:S04]  /*5630*/  FSETP.GEU.AND P2, PT, R36, -126, PT ;  /* 0xc2fc00002400780b */ /* 0x000fc80003f4e000 */
[----:B------:R-:W-:Y:S01]  /*5640*/  F2FP.BF16.F32.PACK_AB R80, R12, R11 ;  /* 0x0000000b0c50723e */ /* 0x000fe200000010ff */
        /* <DEDUP_REMOVED lines=32> */
[----:B------:R3:W4:Y:S01]  /*5850*/  MUFU.EX2 R14, R45 ;  /* 0x0000002d000e7308 */ /* 0x0007220000000800 */
[----:B-1----:R-:W-:Y:S01]  /*5860*/  @!P3 FMUL R15, R15, R15 ;  /* 0x0000000f0f0fb220 */ /* 0x002fe20000400000 */
[----:B------:R-:W-:-:S05]  /*5870*/  FSETP.GEU.AND P3, PT, R53, -126, PT ;  /* 0xc2fc00003500780b */ /* 0x000fca0003f6e000 */
[----:B------:R-:W-:Y:S01]  /*5880*/  @!P6 FMUL R52, R52, 0.5 ;  /* 0x3f0000003434e820 */ /* 0x000fe20000400000 */
[----:B------:R1:W5:Y:S01]  /*5890*/  MUFU.EX2 R10, R49 ;  /* 0x00000031000a7308 */ /* 0x0003620000000800 */
[----:B--2---:R-:W-:Y:S01]  /*58a0*/  @!P5 FMUL R17, R17, R17 ;  /* 0x000000111111d220 */ /* 0x004fe20000400000 */
[----:B------:R-:W-:Y:S01]  /*58b0*/  FSETP.GEU.AND P5, PT, R13, -126, PT ;  /* 0xc2fc00000d00780b */ /* 0x000fe20003fae000 */
[----:B---3--:R-:W-:Y:S01]  /*58c0*/  FADD R45, R18, R19 ;  /* 0x00000013122d7221 */ /* 0x008fe20000000000 */
[----:B------:R-:W-:Y:S01]  /*58d0*/  FADD R19, R30, R47 ;  /* 0x0000002f1e137221 */ /* 0x000fe20000000000 */
[----:B------:R-:W-:Y:S02]  /*58e0*/  FADD R18, R27, R24 ;  /* 0x000000181b127221 */ /* 0x000fe40000000000 */
[----:B------:R-:W-:Y:S01]  /*58f0*/  @!P3 FMUL R53, R53, 0.5 ;  /* 0x3f0000003535b820 */ /* 0x000fe20000400000 */
[----:B------:R2:W3:Y:S01]  /*5900*/  MUFU.EX2 R9, R52 ;  /* 0x0000003400097308 */ /* 0x0004e20000000800 */
[----:B----4-:R-:W-:Y:S01]  /*5910*/  @!P2 FMUL R14, R14, R14 ;  /* 0x0000000e0e0ea220 */ /* 0x010fe20000400000 */
[----:B------:R-:W-:Y:S01]  /*5920*/  FSETP.GEU.AND P2, PT, R16, -126, PT ;  /* 0xc2fc00001000780b */ /* 0x000fe20003f4e000 */
[----:B------:R-:W-:Y:S01]  /*5930*/  FADD R48, R18, R21 ;  /* 0x0000001512307221 */ /* 0x000fe20000000000 */
[----:B-1----:R-:W-:Y:S01]  /*5940*/  FADD R49, R20, R23 ;  /* 0x0000001714317221 */ /* 0x002fe20000000000 */
[----:B------:R-:W-:Y:S01]  /*5950*/  FADD R18, R12, R41 ;  /* 0x000000290c127221 */ /* 0x000fe20000000000 */
[----:B------:R-:W-:Y:S01]  /*5960*/  FADD R20, R29, R14 ;  /* 0x0000000e1d147221 */ /* 0x000fe20000000000 */
[----:B------:R-:W-:Y:S01]  /*5970*/  @!P5 FMUL R13, R13, 0.5 ;  /* 0x3f0000000d0dd820 */ /* 0x000fe20000400000 */
[----:B------:R-:W1:Y:S01]  /*5980*/  MUFU.EX2 R8, R53 ;  /* 0x0000003500087308 */ /* 0x000e620000000800 */
[----:B-----5:R-:W-:Y:S01]  /*5990*/  @!P4 FMUL R10, R10, R10 ;  /* 0x0000000a0a0ac220 */ /* 0x020fe20000400000 */
[----:B--2---:R-:W-:Y:S01]  /*59a0*/  FADD R52, R19, R22 ;  /* 0x0000001613347221 */ /* 0x004fe20000000000 */
[----:B------:R-:W-:Y:S01]  /*59b0*/  FADD R21, R32, R17 ;  /* 0x0000001120157221 */ /* 0x000fe20000000000 */
[----:B------:R-:W-:Y:S01]  /*59c0*/  FADD R19, R28, R15 ;  /* 0x0000000f1c137221 */ /* 0x000fe20000000000 */
[----:B------:R-:W-:Y:S01]  /*59d0*/  FADD R23, R33, R10 ;  /* 0x0000000a21177221 */ /* 0x000fe20000000000 */
[----:B------:R-:W-:Y:S01]  /*59e0*/  FADD R45, R45, R52 ;  /* 0x000000342d2d7221 */ /* 0x000fe20000000000 */
[----:B------:R-:W-:Y:S01]  /*59f0*/  @!P2 FMUL R16, R16, 0.5 ;  /* 0x3f0000001010a820 */ /* 0x000fe20000400000 */
[----:B------:R-:W2:Y:S01]  /*5a00*/  MUFU.EX2 R13, R13 ;  /* 0x0000000d000d7308 */ /* 0x000ea20000000800 */
[----:B---3--:R-:W-:Y:S01]  /*5a10*/  @!P6 FMUL R9, R9, R9 ;  /* 0x000000090909e220 */ /* 0x008fe20000400000 */
[----:B------:R-:W-:Y:S01]  /*5a20*/  FADD R18, R18, R23 ;  /* 0x0000001712127221 */ /* 0x000fe20000000000 */
[----:B------:R-:W-:Y:S01]  /*5a30*/  FADD R48, R48, R49 ;  /* 0x0000003130307221 */ /* 0x000fe20000000000 */
[----:B------:R-:W-:Y:S01]  /*5a40*/  F2FP.BF16.F32.PACK_AB R28, R41, R40 ;  /* 0x00000028291c723e */ /* 0x000fe200000010ff */
[----:B------:R-:W-:Y:S01]  /*5a50*/  FADD R22, R36, R9 ;  /* 0x0000000924167221 */ /* 0x000fe20000000000 */
[----:B------:R-:W-:Y:S01]  /*5a60*/  F2FP.BF16.F32.PACK_AB R29, R24, R43 ;  /* 0x0000002b181d723e */ /* 0x000fe200000010ff */
[----:B------:R-:W-:Y:S01]  /*5a70*/  FADD R45, R45, R48 ;  /* 0x000000302d2d7221 */ /* 0x000fe20000000000 */
[----:B------:R3:W4:Y:S01]  /*5a80*/  MUFU.EX2 R44, R16 ;  /* 0x00000010002c7308 */ /* 0x0007220000000800 */
[----:B-1----:R-:W-:Y:S01]  /*5a90*/  @!P3 FMUL R8, R8, R8 ;  /* 0x000000080808b220 */ /* 0x002fe20000400000 */
[----:B------:R-:W-:Y:S01]  /*5aa0*/  FADD R19, R19, R22 ;  /* 0x0000001613137221 */ /* 0x000fe20000000000 */
[----:B------:R-:W-:-:S02]  /*5ab0*/  F2FP.BF16.F32.PACK_AB R30, R14, R15 ;  /* 0x0000000f0e1e723e */ /* 0x000fc400000010ff */
[----:B------:R-:W-:Y:S01]  /*5ac0*/  FADD R25, R37, R8 ;  /* 0x0000000825197221 */ /* 0x000fe20000000000 */
[----:B------:R-:W-:Y:S02]  /*5ad0*/  F2FP.BF16.F32.PACK_AB R52, R10, R17 ;  /* 0x000000110a34723e */ /* 0x000fe400000010ff */
[----:B------:R-:W-:Y:S01]  /*5ae0*/  F2FP.BF16.F32.PACK_AB R53, R46, R51 ;  /* 0x000000332e35723e */ /* 0x000fe200000010ff */
[----:B---3--:R-:W-:Y:S01]  /*5af0*/  FADD R16, R11, R40 ;  /* 0x000000280b107221 */ /* 0x008fe20000000000 */
[----:B------:R-:W-:Y:S01]  /*5b00*/  FADD R25, R20, R25 ;  /* 0x0000001914197221 */ /* 0x000fe20000000000 */
[----:B--2---:R-:W-:Y:S01]  /*5b10*/  @!P5 FMUL R13, R13, R13 ;  /* 0x0000000d0d0dd220 */ /* 0x004fe20000400000 */
[----:B------:R-:W-:Y:S01]  /*5b20*/  F2FP.BF16.F32.PACK_AB R54, R8, R9 ;  /* 0x000000090836723e */ /* 0x000fe200000010ff */
[----:B------:R-:W-:Y:S01]  /*5b30*/  FADD R16, R16, R21 ;  /* 0x0000001510107221 */ /* 0x000fe20000000000 */
[----:B------:R-:W-:Y:S01]  /*5b40*/  FADD R25, R18, R25 ;  /* 0x0000001912197221 */ /* 0x000fe20000000000 */
[----:B------:R-:W-:Y:S01]  /*5b50*/  SHF.L.U32 R18, R7, 0x1f, RZ ;  /* 0x0000001f07127819 */ /* 0x000fe200000006ff */
[-C--:B------:R-:W-:Y:S01]  /*5b60*/  FMUL R72, R72, R13.reuse ;  /* 0x0000000d48487220 */ /* 0x080fe20000400000 */
[----:B------:R-:W-:Y:S01]  /*5b70*/  FADD R16, R16, R19 ;  /* 0x0000001310107221 */ /* 0x000fe20000000000 */
[----:B----4-:R-:W-:Y:S01]  /*5b80*/  @!P2 FMUL R44, R44, R44 ;  /* 0x0000002c2c2ca220 */ /* 0x010fe20000400000 */
[----:B------:R1:W2:Y:S01]  /*5b90*/  SYNCS.PHASECHK.TRANS64.TRYWAIT P2, [UR7+0xa800], R18 ;  /* 0x00a80012ff0075a7 */ /* 0x0002a20008040147 */
[----:B------:R-:W-:Y:S01]  /*5ba0*/  FMUL R73, R73, R13 ;  /* 0x0000000d49497220 */ /* 0x000fe20000400000 */
[----:B------:R-:W-:Y:S01]  /*5bb0*/  FADD R16, R16, R25 ;  /* 0x0000001910107221 */ /* 0x000fe20000000000 */
[----:B------:R-:W-:Y:S01]  /*5bc0*/  FFMA R5, R44, R5, R45 ;  /* 0x000000052c057223 */ /* 0x000fe2000000002d */
[-C--:B------:R-:W-:Y:S01]  /*5bd0*/  FMUL R74, R74, R44.reuse ;  /* 0x0000002c4a4a7220 */ /* 0x080fe20000400000 */
[----:B------:R-:W-:Y:S01]  /*5be0*/  FMUL R75, R75, R44 ;  /* 0x0000002c4b4b7220 */ /* 0x000fe20000400000 */
        /* <DEDUP_REMOVED lines=21> */
[----:B-1----:R-:W-:Y:S06]  /*5d40*/  @!P0 BRA `(.L_x_39) ;  /* 0x0000000000048947 */ /* 0x002fec0003800000 */
[----:B------:R-:W-:Y:S01]  /*5d50*/  BPT.TRAP 0x1 ;  /* 0x000000040000795c */ /* 0x000fe20000300000 */
.L_x_39:
[----:B--2---:R-:W-:Y:S05]  /*5d60*/  @P2 BRA `(.L_x_40) ;  /* 0x0000000000082947 */ /* 0x004fea0003800000 */
[----:B------:R-:W1:Y:S02]  /*5d70*/  SYNCS.PHASECHK.TRANS64.TRYWAIT P2, [UR7+0xa800], R18 ;  /* 0x00a80012ff0075a7 */ /* 0x000e640008040147 */
[----:B-1----:R-:W-:Y:S05]  /*5d80*/  @!P2 BRA `(.L_x_41) ;  /* 0x00000030007ca947 */ /* 0x002fea0003800000 */
.L_x_40:
        /* <DEDUP_REMOVED lines=9> */
[----:B------:R-:W-:-:S02]  /*5e20*/  UMOV UR11, 0xc0000010 ;  /* 0xc0000010000b7882 */ /* 0x000fc40000000000 */
        /* <DEDUP_REMOVED lines=59> */
.L_x_42:
[----:B------:R-:W-:-:S04]  /*61e0*/  ULEA UR7, UR17, UR36, 0x3 ;  /* 0x0000002411077291 */ /* 0x000fc8000f8e183f */
[----:B------:R-:W-:-:S04]  /*61f0*/  UIADD3 UR7, UR7, 0xa828, URZ ;  /* 0x0000a82807077890 */ /* 0x000fc8000fffe03f */
[----:B------:R-:W-:-:S09]  /*6200*/  UPRMT UR7, URZ, 0x654, UR7 ;  /* 0x000006543f077896 */ /* 0x000fd20008000007 */
[----:B------:R-:W-:Y:S01]  /*6210*/  SYNCS.ARRIVE.TRANS64.RED.A1T0 RZ, [UR7], RZ ;  /* 0x000000ffffff79a7 */ /* 0x000fe20008100407 */
[----:B------:R-:W-:Y:S05]  /*6220*/  @P1 BRA `(.L_x_43) ;  /* 0x0000000000041947 */ /* 0x000fea0003800000 */
[----:B------:R-:W-:Y:S01]  /*6230*/  BPT.TRAP 0x1 ;  /* 0x000000040000795c */ /* 0x000fe20000300000 */
.L_x_43:
[----:B------:R-:W-:-:S04]  /*6240*/  UIADD3 UR17, UR17, 0x1, URZ ;  /* 0x0000000111117890 */ /* 0x000fc8000fffe03f */
[----:B------:R-:W-:-:S04]  /*6250*/  UISETP.NE.AND UP0, UPT, UR17, 0x5, UPT ;  /* 0x000000051100788c */ /* 0x000fc8000bf05270 */
[----:B------:R-:W-:Y:S01]  /*6260*/  USEL UR17, UR17, URZ, UP0 ;  /* 0x0000003f11117287 */ /* 0x000fe20008000000 */
[----:B------:R-:W-:Y:S11]  /*6270*/  @!P0 BRA `(.L_x_44) ;  /* 0x0000000000048947 */ /* 0x000ff60003800000 */
[----:B------:R-:W-:Y:S01]  /*6280*/  BPT.TRAP 0x1 ;  /* 0x000000040000795c */ /* 0x000fe20000300000 */
.L_x_44:
[----:B------:R-:W-:-:S04]  /*6290*/  ULEA UR7, UR17, UR36, 0x3 ;  /* 0x0000002411077291 */ /* 0x000fc8000f8e183f */
[----:B------:R-:W-:-:S04]  /*62a0*/  UIADD3 UR7, UR7, 0xa828, URZ ;  /* 0x0000a82807077890 */ /* 0x000fc8000fffe03f */
[----:B------:R-:W-:-:S09]  /*62b0*/  UPRMT UR7, URZ, 0x654, UR7 ;  /* 0x000006543f077896 */ /* 0x000fd20008000007 */
[----:B------:R-:W-:Y:S01]  /*62c0*/  SYNCS.ARRIVE.TRANS64.RED.A1T0 RZ, [UR7], RZ ;  /* 0x000000ffffff79a7 */ /* 0x000fe20008100407 */
[----:B------:R-:W-:Y:S05]  /*62d0*/  @P1 BRA `(.L_x_45) ;  /* 0x0000000000041947 */ /* 0x000fea0003800000 */
[----:B------:R-:W-:Y:S01]  /*62e0*/  BPT.TRAP 0x1 ;  /* 0x000000040000795c */ /* 0x000fe20000300000 */
.L_x_45:
        /* <DEDUP_REMOVED lines=9> */
[----:B-1----:R-:W-:Y:S01]  /*6380*/  IMAD.MOV.U32 R9, RZ, RZ, R6 ;  /* 0x000000ffff097224 */ /* 0x002fe200078e0006 */
[----:B------:R-:W-:-:S02]  /*6390*/  USEL UR17, UR17, URZ, UP0 ;  /* 0x0000003f11117287 */ /* 0x000fc40008000000 */
[----:B------:R-:W-:Y:S02]  /*63a0*/  USEL UR20, UR6, URZ, UP1 ;  /* 0x0000003f06147287 */ /* 0x000fe40008800000 */
[----:B------:R-:W-:Y:S01]  /*63b0*/  LOP3.LUT R7, R7, UR7, RZ, 0x3c, !PT ;  /* 0x0000000707077c12 */ /* 0x000fe2000f8e3cff */
[----:B------:R-:W-:Y:S09]  /*63c0*/  @P2 BRA `(.L_x_46) ;  /* 0xffffffe000582947 */ /* 0x000ff2000383ffff */
.L_x_35:
[----:B------:R-:W1:Y:S01]  /*63d0*/  SHFL.BFLY PT, R3, R2, 0x1, 0x1f ;  /* 0x0c201f0002037f89 */ /* 0x000e6200000e0000 */
[----:B------:R-:W-:Y:S01]  /*63e0*/  BSSY B0, `(.L_x_47) ;  /* 0x0000023000007945 */ /* 0x000fe20003800000 */
[----:B------:R-:W-:Y:S02]  /*63f0*/  IMAD.MOV.U32 R9, RZ, RZ, 0x7f800000 ;  /* 0x7f800000ff097424 */ /* 0x000fe400078e00ff */
[----:B------:R-:W2:Y:S01]  /*6400*/  SHFL.BFLY PT, R0, R5, 0x1, 0x1f ;  /* 0x0c201f0005007f89 */ /* 0x000ea200000e0000 */
[----:B------:R-:W-:Y:S02]  /*6410*/  IMAD.MOV.U32 R11, RZ, RZ, 0x7f800000 ;  /* 0x7f800000ff0b7424 */ /* 0x000fe400078e00ff */
[----:B-1----:R-:W-:Y:S01]  /*6420*/  FADD R3, R3, R2 ;  /* 0x0000000203037221 */ /* 0x002fe20000000000 */
[----:B--2---:R-:W-:-:S04]  /*6430*/  FADD R16, R0, R5 ;  /* 0x0000000500107221 */ /* 0x004fc80000000000 */
[----:B------:R-:W1:Y:S01]  /*6440*/  SHFL.BFLY PT, R8, R3, 0x2, 0x1f ;  /* 0x0c401f0003087f89 */ /* 0x000e6200000e0000 */
[----:B------:R-:W-:-:S03]  /*6450*/  IMAD.MOV.U32 R0, RZ, RZ, 0x3f800000 ;  /* 0x3f800000ff007424 */ /* 0x000fc600078e00ff */
[----:B------:R-:W2:Y:S01]  /*6460*/  SHFL.BFLY PT, R17, R16, 0x2, 0x1f ;  /* 0x0c401f0010117f89 */ /* 0x000ea200000e0000 */
[C---:B-1----:R-:W-:Y:S01]  /*6470*/  FSETP.NE.AND P0, PT, R3.reuse, -R8, PT ;  /* 0x800000080300720b */ /* 0x042fe20003f05000 */
[----:B------:R-:W-:Y:S01]  /*6480*/  FADD R5, R3, R8 ;  /* 0x0000000803057221 */ /* 0x000fe20000000000 */
[----:B------:R-:W-:Y:S01]  /*6490*/  MOV R8, 0x3f800000 ;  /* 0x3f80000000087802 */ /* 0x000fe20000000f00 */
[----:B--2---:R-:W-:-:S10]  /*64a0*/  FADD R7, R16, R17 ;  /* 0x0000001110077221 */ /* 0x004fd40000000000 */
[----:B------:R-:W-:Y:S05]  /*64b0*/  @!P0 BRA `(.L_x_48) ;  /* 0x0000000000548947 */ /* 0x000fea0003800000 */
[----:B------:R-:W-:Y:S01]  /*64c0*/  IADD3 R0, R5, 0x1800000, RZ ;  /* 0x0180000005007810 */ /* 0x000fe20007ffe0ff */
[----:B------:R-:W-:Y:S03]  /*64d0*/  BSSY B1, `(.L_x_49) ;  /* 0x000000c000017945 */ /* 0x000fe60003800000 */
[----:B------:R-:W-:-:S04]  /*64e0*/  LOP3.LUT R0, R0, 0x7f800000, RZ, 0xc0, !PT ;  /* 0x7f80000000007812 */ /* 0x000fc800078ec0ff */
[----:B------:R-:W-:-:S13]  /*64f0*/  ISETP.GT.U32.AND P0, PT, R0, 0x1ffffff, PT ;  /* 0x01ffffff0000780c */ /* 0x000fda0003f04070 */
[----:B------:R-:W-:Y:S05]  /*6500*/  @P0 BRA `(.L_x_50) ;  /* 0x0000000000100947 */ /* 0x000fea0003800000 */
[----:B------:R-:W-:Y:S01]  /*6510*/  IMAD.MOV.U32 R2, RZ, RZ, R5 ;  /* 0x000000ffff027224 */ /* 0x000fe200078e0005 */
[----:B------:R-:W-:-:S07]  /*6520*/  MOV R15, 0x6540 ;  /* 0x00006540000f7802 */ /* 0x000fce0000000f00 */
[----:B------:R-:W-:Y:S05]  /*6530*/  CALL.REL.NOINC `($__internal_0_$__cuda_sm20_rcp_rn_f32_slowpath) ;  /* 0x0000002c00387944 */ /* 0x000fea0003c00000 */
[----:B------:R-:W-:Y:S05]  /*6540*/  BRA `(.L_x_51) ;  /* 0x0000000000107947 */ /* 0x000fea0003800000 */
.L_x_50:
[----:B------:R-:W1:Y:S02]  /*6550*/  MUFU.RCP R0, R5 ;  /* 0x0000000500007308 */ /* 0x000e640000001000 */
[----:B-1----:R-:W-:-:S04]  /*6560*/  FFMA R2, R5, R0, -1 ;  /* 0xbf80000005027423 */ /* 0x002fc80000000000 */
[----:B------:R-:W-:-:S04]  /*6570*/  FADD.FTZ R3, -R2, -RZ ;  /* 0x800000ff02037221 */ /* 0x000fc80000010100 */
[----:B------:R-:W-:-:S07]  /*6580*/  FFMA R0, R0, R3, R0 ;  /* 0x0000000300007223 */ /* 0x000fce0000000000 */
.L_x_51:
[----:B------:R-:W-:Y:S05]  /*6590*/  BSYNC B1 ;  /* 0x0000000000017941 */ /* 0x000fea0003800000 */
.L_x_49:
[----:B------:R-:W-:Y:S01]  /*65a0*/  FSETP.GEU.AND P0, PT, |R5|, 1.175494350822287508e-38, PT ;  /* 0x008000000500780b */ /* 0x000fe20003f0e200 */
[----:B------:R-:W-:-:S12]  /*65b0*/  ULDC UR4, c[0x0][0x600] ;  /* 0x0001800000047ab9 */ /* 0x000fd80000000800 */
[----:B------:R-:W-:-:S04]  /*65c0*/  @!P0 FMUL R5, R5, 16777216 ;  /* 0x4b80000005058820 */ /* 0x000fc80000400000 */
[----:B------:R-:W1:Y:S02]  /*65d0*/  MUFU.LG2 R2, R5 ;  /* 0x0000000500027308 */ /* 0x000e640000000c00 */
[----:B-1----:R-:W-:-:S04]  /*65e0*/  @!P0 FADD R2, R2, -24 ;  /* 0xc1c0000002028421 */ /* 0x002fc80000000000 */
[----:B------:R-:W-:-:S04]  /*65f0*/  FMUL R11, R2, 0.69314718246459960938 ;  /* 0x3f317218020b7820 */ /* 0x000fc80000400000 */
[----:B------:R-:W-:-:S07]  /*6600*/  FFMA R11, R4, UR4, R11 ;  /* 0x00000004040b7c23 */ /* 0x000fce000800000b */
.L_x_48:
[----:B------:R-:W-:Y:S05]  /*6610*/  BSYNC B0 ;  /* 0x0000000000007941 */ /* 0x000fea0003800000 */
.L_x_47:
[----:B------:R-:W-:Y:S01]  /*6620*/  FSETP.NE.AND P0, PT, R16, -R17, PT ;  /* 0x800000111000720b */ /* 0x000fe20003f05000 */
[----:B------:R-:W-:Y:S01]  /*6630*/  ULDC UR4, c[0x0][0x608] ;  /* 0x0001820000047ab9 */ /* 0x000fe20000000800 */
[----:B------:R-:W-:Y:S01]  /*6640*/  BSSY B0, `(.L_x_52) ;  /* 0x0000025000007945 */ /* 0x000fe20003800000 */
[----:B------:R-:W-:-:S04]  /*6650*/  FMUL R0, R0, UR4 ;  /* 0x0000000400007c20 */ /* 0x000fc80008400000 */
        /* <DEDUP_REMOVED lines=12> */
[----:B------:R-:W-:Y:S06]  /*6720*/  @!P0 BRA `(.L_x_53) ;  /* 0x0000000000588947 */ /* 0x000fec0003800000 */
[----:B------:R-:W-:Y:S01]  /*6730*/  VIADD R0, R7, 0x1800000 ;  /* 0x0180000007007836 */ /* 0x000fe20000000000 */
[----:B------:R-:W-:Y:S04]  /*6740*/  BSSY B1, `(.L_x_54) ;  /* 0x000000d000017945 */ /* 0x000fe80003800000 */
[----:B------:R-:W-:-:S04]  /*6750*/  LOP3.LUT R0, R0, 0x7f800000, RZ, 0xc0, !PT ;  /* 0x7f80000000007812 */ /* 0x000fc800078ec0ff */
[----:B------:R-:W-:-:S13]  /*6760*/  ISETP.GT.U32.AND P0, PT, R0, 0x1ffffff, PT ;  /* 0x01ffffff0000780c */ /* 0x000fda0003f04070 */
[----:B------:R-:W-:Y:S05]  /*6770*/  @P0 BRA `(.L_x_55) ;  /* 0x0000000000140947 */ /* 0x000fea0003800000 */
[----:B------:R-:W-:Y:S02]  /*6780*/  MOV R2, R7 ;  /* 0x0000000700027202 */ /* 0x000fe40000000f00 */
[----:B------:R-:W-:-:S07]  /*6790*/  MOV R15, 0x67b0 ;  /* 0x000067b0000f7802 */ /* 0x000fce0000000f00 */
[----:B------:R-:W-:Y:S05]  /*67a0*/  CALL.REL.NOINC `($__internal_0_$__cuda_sm20_rcp_rn_f32_slowpath) ;  /* 0x00000028009c7944 */ /* 0x000fea0003c00000 */
[----:B------:R-:W-:Y:S01]  /*67b0*/  IMAD.MOV.U32 R8, RZ, RZ, R0 ;  /* 0x000000ffff087224 */ /* 0x000fe200078e0000 */
[----:B------:R-:W-:Y:S06]  /*67c0*/  BRA `(.L_x_56) ;  /* 0x0000000000107947 */ /* 0x000fec0003800000 */
.L_x_55:
[----:B------:R-:W1:Y:S02]  /*67d0*/  MUFU.RCP R8, R7 ;  /* 0x0000000700087308 */ /* 0x000e640000001000 */
[----:B-1----:R-:W-:-:S04]  /*67e0*/  FFMA R0, R7, R8, -1 ;  /* 0xbf80000007007423 */ /* 0x002fc80000000008 */
[----:B------:R-:W-:-:S04]  /*67f0*/  FADD.FTZ R3, -R0, -RZ ;  /* 0x800000ff00037221 */ /* 0x000fc80000010100 */
[----:B------:R-:W-:-:S07]  /*6800*/  FFMA R8, R8, R3, R8 ;  /* 0x0000000308087223 */ /* 0x000fce0000000008 */
.L_x_56:
[----:B------:R-:W-:Y:S05]  /*6810*/  BSYNC B1 ;  /* 0x0000000000017941 */ /* 0x000fea0003800000 */
.L_x_54:
[----:B------:R-:W-:Y:S01]  /*6820*/  FSETP.GEU.AND P0, PT, |R7|, 1.175494350822287508e-38, PT ;  /* 0x008000000700780b */ /* 0x000fe20003f0e200 */
[----:B------:R-:W-:-:S12]  /*6830*/  ULDC UR4, c[0x0][0x600] ;  /* 0x0001800000047ab9 */ /* 0x000fd80000000800 */
[----:B------:R-:W-:-:S04]  /*6840*/  @!P0 FMUL R7, R7, 16777216 ;  /* 0x4b80000007078820 */ /* 0x000fc80000400000 */
[----:B------:R-:W1:Y:S02]  /*6850*/  MUFU.LG2 R0, R7 ;  /* 0x0000000700007308 */ /* 0x000e640000000c00 */
[----:B-1----:R-:W-:-:S04]  /*6860*/  @!P0 FADD R0, R0, -24 ;  /* 0xc1c0000000008421 */ /* 0x002fc80000000000 */
[----:B------:R-:W-:-:S04]  /*6870*/  FMUL R9, R0, 0.69314718246459960938 ;  /* 0x3f31721800097820 */ /* 0x000fc80000400000 */
[----:B------:R-:W-:-:S07]  /*6880*/  FFMA R9, R6, UR4, R9 ;  /* 0x0000000406097c23 */ /* 0x000fce0008000009 */
.L_x_53:
[----:B------:R-:W-:Y:S05]  /*6890*/  BSYNC B0 ;  /* 0x0000000000007941 */ /* 0x000fea0003800000 */
.L_x_52:
[----:B------:R-:W-:Y:S01]  /*68a0*/  UISETP.NE.AND UP0, UPT, UR37, 0x1, UPT ;  /* 0x000000012500788c */ /* 0x000fe2000bf05270 */
[----:B------:R-:W1:Y:S01]  /*68b0*/  S2R R2, SR_TID.X ;  /* 0x0000000000027919 */ /* 0x000e620000002100 */
[----:B------:R-:W-:Y:S02]  /*68c0*/  ULDC.64 UR8, c[0x0][0x208] ;  /* 0x0000820000087ab9 */ /* 0x000fe40000000a00 */
[----:B------:R-:W-:-:S06]  /*68d0*/  USEL UR4, URZ, 0x1, UP0 ;  /* 0x000000013f047887 */ /* 0x000fcc0008000000 */
[----:B------:R-:W-:Y:S01]  /*68e0*/  IMAD.U32 R0, RZ, RZ, UR4 ;  /* 0x00000004ff007e24 */ /* 0x000fe2000f8e00ff */
[----:B------:R-:W-:Y:S02]  /*68f0*/  ULDC UR4, c[0x0][0x608] ;  /* 0x0001820000047ab9 */ /* 0x000fe40000000800 */
[----:B------:R-:W-:Y:S02]  /*6900*/  FMUL R8, R8, UR4 ;  /* 0x0000000408087c20 */ /* 0x000fe40008400000 */
[----:B------:R-:W-:-:S04]  /*6910*/  SHF.L.U32 R0, R0, 0x1f, RZ ;  /* 0x0000001f00007819 */ /* 0x000fc800000006ff */
[----:B------:R-:W2:Y:S01]  /*6920*/  SYNCS.PHASECHK.TRANS64.TRYWAIT P0, [UR19+0x8], R0 ;  /* 0x00000800ff0075a7 */ /* 0x000ea20008000153 */
[C---:B-1----:R-:W-:Y:S02]  /*6930*/  LOP3.LUT P1, R18, R2.reuse, 0x3, RZ, 0xc0, !PT ;  /* 0x0000000302127812 */ /* 0x042fe4000782c0ff */
[----:B------:R-:W-:Y:S01]  /*6940*/  LOP3.LUT R16, R2, 0x7f, RZ, 0xc0, !PT ;  /* 0x0000007f02107812 */ /* 0x000fe200078ec0ff */
[----:B--2---:R-:W-:Y:S10]  /*6950*/  @!P0 BRA `(.L_x_57) ;  /* 0x0000002400a08947 */ /* 0x004ff40003800000 */
.L_x_109:
[----:B------:R-:W-:Y:S01]  /*6960*/  USHF.L.U32 UR42, UR42, 0x6, URZ ;  /* 0x000000062a2a7899 */ /* 0x000fe2000800063f */
[----:B------:R-:W-:Y:S01]  /*6970*/  BSSY B0, `(.L_x_58) ;  /* 0x0000018000007945 */ /* 0x000fe20003800000 */
[----:B------:R-:W-:-:S03]  /*6980*/  SHF.R.U32.HI R17, RZ, 0x5, R16 ;  /* 0x00000005ff117819 */ /* 0x000fc60000011610 */
[----:B------:R-:W-:Y:S07]  /*6990*/  @P1 BRA `(.L_x_59) ;  /* 0x0000000000541947 */ /* 0x000fee0003800000 */
[----:B------:R-:W2:Y:S01]  /*69a0*/  S2UR UR4, SR_CTAID.Y ;  /* 0x00000000000479c3 */ /* 0x000ea20000002600 */
[----:B-1----:R-:W-:Y:S01]  /*69b0*/  SHF.R.U32.HI R0, RZ, 0x2, R2 ;  /* 0x00000002ff007819 */ /* 0x002fe20000011602 */
[----:B------:R-:W-:Y:S01]  /*69c0*/  ULDC.64 UR6, c[0x0][0x688] ;  /* 0x0001a20000067ab9 */ /* 0x000fe20000000a00 */
[----:B------:R-:W-:Y:S02]  /*69d0*/  SHF.L.U32 R3, R17, 0x4, RZ ;  /* 0x0000000411037819 */ /* 0x000fe400000006ff */
[----:B------:R-:W-:-:S03]  /*69e0*/  LOP3.LUT R0, R0, 0x7, RZ, 0xc0, !PT ;  /* 0x0000000700007812 */ /* 0x000fc600078ec0ff */
[----:B------:R-:W1:Y:S01]  /*69f0*/  S2UR UR5, SR_CTAID.Z ;  /* 0x00000000000579c3 */ /* 0x000e620000002700 */
[----:B------:R-:W-:-:S05]  /*6a00*/  LOP3.LUT R0, R3, 0xfffffff0, R0, 0xe2, !PT ;  /* 0xfffffff003007812 */ /* 0x000fca00078ee200 */
[----:B------:R-:W-:-:S04]  /*6a10*/  VIADD R3, R0, UR42 ;  /* 0x0000002a00037c36 */ /* 0x000fc80008000000 */
[----:B------:R-:W-:Y:S01]  /*6a20*/  VIADD R2, R3, 0x8 ;  /* 0x0000000803027836 */ /* 0x000fe20000000000 */
[----:B--2---:R-:W-:-:S04]  /*6a30*/  UIMAD UR4, UR4, UR6, UR42 ;  /* 0x00000006040472a4 */ /* 0x004fc8000f8e022a */
[----:B-1----:R-:W-:-:S03]  /*6a40*/  UIMAD UR4, UR5, UR7, UR4 ;  /* 0x00000007050472a4 */ /* 0x002fc6000f8e0204 */
[----:B------:R-:W-:Y:S02]  /*6a50*/  ULDC UR5, c[0x0][0x288] ;  /* 0x0000a20000057ab9 */ /* 0x000fe40000000800 */
[----:B------:R-:W-:Y:S02]  /*6a60*/  ISETP.GE.U32.AND P0, PT, R3, UR5, PT ;  /* 0x0000000503007c0c */ /* 0x000fe4000bf06070 */
[----:B------:R-:W-:Y:S02]  /*6a70*/  IADD3 R0, P2, R0, UR4, RZ ;  /* 0x0000000400007c10 */ /* 0x000fe4000ff5e0ff */
[----:B------:R-:W-:Y:S01]  /*6a80*/  ISETP.GE.U32.AND P1, PT, R2, UR5, PT ;  /* 0x0000000502007c0c */ /* 0x000fe2000bf26070 */
[----:B------:R-:W-:Y:S01]  /*6a90*/  ULDC.64 UR4, c[0x0][0x680] ;  /* 0x0001a00000047ab9 */ /* 0x000fe20000000a00 */
[----:B------:R-:W-:Y:S02]  /*6aa0*/  IADD3.X R3, RZ, RZ, RZ, P2, !PT ;  /* 0x000000ffff037210 */ /* 0x000fe400017fe4ff */
[----:B------:R-:W-:-:S04]  /*6ab0*/  LEA R2, P2, R0, UR4, 0x2 ;  /* 0x0000000400027c11 */ /* 0x000fc8000f8410ff */
[----:B------:R-:W-:-:S05]  /*6ac0*/  LEA.HI.X R3, R0, UR5, R3, 0x2, P2 ;  /* 0x0000000500037c11 */ /* 0x000fca00090f1403 */
[----:B------:R2:W-:Y:S04]  /*6ad0*/  @!P0 STG.E desc[UR8][R2.64], R11 ;  /* 0x0000000b02008986 */ /* 0x0005e8000c101908 */
[----:B------:R2:W-:Y:S02]  /*6ae0*/  @!P1 STG.E desc[UR8][R2.64+0x20], R9 ;  /* 0x0000200902009986 */ /* 0x0005e4000c101908 */
.L_x_59:
[----:B------:R-:W-:Y:S05]  /*6af0*/  BSYNC B0 ;  /* 0x0000000000007941 */ /* 0x000fea0003800000 */
.L_x_58:
[----:B------:R-:W-:Y:S01]  /*6b00*/  ULDC.64 UR4, c[0x0][0x730] ;  /* 0x0001cc0000047ab9 */ /* 0x000fe20000000a00 */
[-C--:B------:R-:W-:Y:S01]  /*6b10*/  FMUL R74, R74, R8.reuse ;  /* 0x000000084a4a7220 */ /* 0x080fe20000400000 */
[----:B------:R-:W-:Y:S01]  /*6b20*/  ISETP.NE.U32.AND P0, PT, RZ, UR4, PT ;  /* 0x00000004ff007c0c */ /* 0x000fe2000bf05070 */
[-C--:B------:R-:W-:Y:S01]  /*6b30*/  FMUL R36, R75, R8.reuse ;  /* 0x000000084b247220 */ /* 0x080fe20000400000 */
[-C--:B------:R-:W-:Y:S01]  /*6b40*/  FMUL R78, R78, R8.reuse ;  /* 0x000000084e4e7220 */ /* 0x080fe20000400000 */
[-C--:B------:R-:W-:Y:S01]  /*6b50*/  FMUL R38, R79, R8.reuse ;  /* 0x000000084f267220 */ /* 0x080fe20000400000 */
[----:B------:R-:W-:Y:S01]  /*6b60*/  ISETP.NE.AND.EX P0, PT, RZ, UR5, PT, P0 ;  /* 0x00000005ff007c0c */ /* 0x000fe2000bf05300 */
[-C--:B------:R-:W-:Y:S01]  /*6b70*/  FMUL R66, R66, R8.reuse ;  /* 0x0000000842427220 */ /* 0x080fe20000400000 */
[-C--:B------:R-:W-:Y:S01]  /*6b80*/  FMUL R40, R67, R8.reuse ;  /* 0x0000000843287220 */ /* 0x080fe20000400000 */
[-C--:B------:R-:W-:Y:S01]  /*6b90*/  FMUL R70, R70, R8.reuse ;  /* 0x0000000846467220 */ /* 0x080fe20000400000 */
[-C--:B------:R-:W-:Y:S01]  /*6ba0*/  FMUL R42, R71, R8.reuse ;  /* 0x00000008472a7220 */ /* 0x080fe20000400000 */
[-C--:B------:R-:W-:Y:S01]  /*6bb0*/  FMUL R58, R58, R8.reuse ;  /* 0x000000083a3a7220 */ /* 0x080fe20000400000 */
[-C--:B------:R-:W-:Y:S01]  /*6bc0*/  FMUL R44, R59, R8.reuse ;  /* 0x000000083b2c7220 */ /* 0x080fe20000400000 */
[-C--:B------:R-:W-:Y:S01]  /*6bd0*/  FMUL R62, R62, R8.reuse ;  /* 0x000000083e3e7220 */ /* 0x080fe20000400000 */
[----:B------:R-:W-:-:S05]  /*6be0*/  FMUL R46, R63, R8 ;  /* 0x000000083f2e7220 */ /* 0x000fca0000400000 */
[----:B------:R-:W-:Y:S05]  /*6bf0*/  @P0 BRA `(.L_x_60) ;  /* 0x0000000000200947 */ /* 0x000fea0003800000 */
[----:B------:R-:W-:Y:S02]  /*6c00*/  ULDC.64 UR4, c[0x0][0x728] ;  /* 0x0001ca0000047ab9 */ /* 0x000fe40000000a00 */
[----:B------:R-:W-:-:S04]  /*6c10*/  ISETP.NE.U32.AND P0, PT, RZ, UR4, PT ;  /* 0x00000004ff007c0c */ /* 0x000fc8000bf05070 */
[----:B------:R-:W-:-:S13]  /*6c20*/  ISETP.NE.AND.EX P0, PT, RZ, UR5, PT, P0 ;  /* 0x00000005ff007c0c */ /* 0x000fda000bf05300 */
[----:B------:R-:W-:Y:S05]  /*6c30*/  @!P0 BRA `(.L_x_61) ;  /* 0x00000000000c8947 */ /* 0x000fea0003800000 */
[----:B-12---:R-:W1:Y:S02]  /*6c40*/  LDC.64 R2, c[0x0][0x728] ;  /* 0x0001ca00ff027b82 */ /* 0x006e640000000a00 */
[----:B-1----:R4:W5:Y:S01]  /*6c50*/  LDG.E R2, desc[UR8][R2.64] ;  /* 0x0000000802027981 */ /* 0x002962000c1e1900 */
[----:B------:R-:W-:Y:S05]  /*6c60*/  BRA `(.L_x_60) ;  /* 0x0000000000047947 */ /* 0x000fea0003800000 */
.L_x_61:
[----:B--2---:R-:W3:Y:S02]  /*6c70*/  LDC R2, c[0x0][0x720] ;  /* 0x0001c800ff027b82 */ /* 0x004ee40000000800 */
.L_x_60:
[----:B-1----:R-:W-:Y:S01]  /*6c80*/  MOV R0, RZ ;  /* 0x000000ff00007202 */ /* 0x002fe20000000f00 */
[----:B---3-5:R-:W-:-:S03]  /*6c90*/  IMAD.MOV.U32 R27, RZ, RZ, R2 ;  /* 0x000000ffff1b7224 */ /* 0x028fc600078e0002 */
[----:B------:R-:W-:-:S13]  /*6ca0*/  LOP3.LUT P0, RZ, R0, 0x9f, RZ, 0xc0, !PT ;  /* 0x0000009f00ff7812 */ /* 0x000fda000780c0ff */
[----:B------:R-:W-:Y:S05]  /*6cb0*/  @!P0 BRA `(.L_x_62) ;  /* 0x0000000000408947 */ /* 0x000fea0003800000 */
[----:B------:R-:W-:Y:S01]  /*6cc0*/  MOV R0, 0x0 ;  /* 0x0000000000007802 */ /* 0x000fe20000000f00 */
[----:B------:R-:W-:Y:S01]  /*6cd0*/  ULDC.64 UR4, c[0x4][0x70] ;  /* 0x01001c0000047ab9 */ /* 0x000fe20000000a00 */
[----:B------:R-:W-:Y:S01]  /*6ce0*/  ULDC.64 UR6, c[0x4][0x8] ;  /* 0x0100020000067ab9 */ /* 0x000fe20000000a00 */
[----:B------:R-:W-:Y:S01]  /*6cf0*/  IMAD.U32 R4, RZ, RZ, UR4 ;  /* 0x00000004ff047e24 */ /* 0x000fe2000f8e00ff */
[----:B--2-4-:R1:W2:Y:S01]  /*6d00*/  LDC.64 R2, c[0x4][R0] ;  /* 0x0100000000027b82 */ /* 0x0142a20000000a00 */
[----:B------:R-:W-:Y:S01]  /*6d10*/  MOV R5, UR5 ;  /* 0x0000000500057c02 */ /* 0x000fe20008000f00 */
[----:B------:R-:W-:Y:S01]  /*6d20*/  ULDC.64 UR4, c[0x4][0x78] ;  /* 0x01001e0000047ab9 */ /* 0x000fe20000000a00 */
[----:B------:R-:W-:Y:S01]  /*6d30*/  MOV R10, UR6 ;  /* 0x00000006000a7c02 */ /* 0x000fe20008000f00 */
[----:B------:R-:W-:Y:S01]  /*6d40*/  IMAD.U32 R6, RZ, RZ, UR4 ;  /* 0x00000004ff067e24 */ /* 0x000fe2000f8e00ff */
[----:B------:R-:W-:Y:S01]  /*6d50*/  MOV R12, 0x1 ;  /* 0x00000001000c7802 */ /* 0x000fe20000000f00 */
[----:B------:R-:W-:-:S02]  /*6d60*/  IMAD.U32 R7, RZ, RZ, UR5 ;  /* 0x00000005ff077e24 */ /* 0x000fc4000f8e00ff */
[----:B------:R-:W-:Y:S02]  /*6d70*/  IMAD.U32 R11, RZ, RZ, UR7 ;  /* 0x00000007ff0b7e24 */ /* 0x000fe4000f8e00ff */
[----:B------:R-:W-:Y:S02]  /*6d80*/  IMAD.MOV.U32 R8, RZ, RZ, 0x70 ;  /* 0x00000070ff087424 */ /* 0x000fe400078e00ff */
[----:B-1----:R-:W-:-:S07]  /*6d90*/  IMAD.MOV.U32 R13, RZ, RZ, RZ ;  /* 0x000000ffff0d7224 */ /* 0x002fce00078e00ff */
[----:B------:R-:W-:-:S07]  /*6da0*/  LEPC R20, `(.L_x_62) ;  /* 0x000000001014794e */ /* 0x000fce0000000000 */
[----:B--2---:R-:W-:Y:S05]  /*6db0*/  CALL.ABS.NOINC R2 ;  /* 0x0000000002007343 */ /* 0x004fea0003c00000 */
.L_x_62:
[----:B------:R-:W-:Y:S01]  /*6dc0*/  MOV R0, UR37 ;  /* 0x0000002500007c02 */ /* 0x000fe20008000f00 */
[----:B------:R-:W-:-:S04]  /*6dd0*/  IMAD.U32 R19, RZ, RZ, UR36 ;  /* 0x00000024ff137e24 */ /* 0x000fc8000f8e00ff */
[----:B------:R-:W-:-:S04]  /*6de0*/  IMAD R19, R0, 0x1100, R19 ;  /* 0x0000110000137824 */ /* 0x000fc800078e0213 */
[----:B------:R-:W-:-:S05]  /*6df0*/  VIADD R22, R19, 0xffffef00 ;  /* 0xffffef0013167836 */ /* 0x000fca0000000000 */
        /* <DEDUP_REMOVED lines=9> */
[----:B------:R-:W-:Y:S01]  /*6e90*/  IMAD.U32 R6, RZ, RZ, UR6 ;  /* 0x00000006ff067e24 */ /* 0x000fe2000f8e00ff */
[----:B------:R-:W-:Y:S01]  /*6ea0*/  MOV R10, UR4 ;  /* 0x00000004000a7c02 */ /* 0x000fe20008000f00 */
[----:B------:R-:W-:Y:S01]  /*6eb0*/  IMAD.U32 R7, RZ, RZ, UR7 ;  /* 0x00000007ff077e24 */ /* 0x000fe2000f8e00ff */
[----:B------:R-:W-:Y:S01]  /*6ec0*/  MOV R12, 0x1 ;  /* 0x00000001000c7802 */ /* 0x000fe20000000f00 */
[----:B------:R-:W-:-:S02]  /*6ed0*/  IMAD.U32 R11, RZ, RZ, UR5 ;  /* 0x00000005ff0b7e24 */ /* 0x000fc4000f8e00ff */
[----:B------:R-:W-:Y:S02]  /*6ee0*/  IMAD.MOV.U32 R8, RZ, RZ, 0x70 ;  /* 0x00000070ff087424 */ /* 0x000fe400078e00ff */
[----:B-1----:R-:W-:-:S07]  /*6ef0*/  IMAD.MOV.U32 R13, RZ, RZ, RZ ;  /* 0x000000ffff0d7224 */ /* 0x002fce00078e00ff */
[----:B------:R-:W-:-:S07]  /*6f00*/  LEPC R20, `(.L_x_63) ;  /* 0x000000001014794e */ /* 0x000fce0000000000 */
[----:B--2---:R-:W-:Y:S05]  /*6f10*/  CALL.ABS.NOINC R2 ;  /* 0x0000000002007343 */ /* 0x004fea0003c00000 */
.L_x_63:
[----:B------:R-:W1:Y:S01]  /*6f20*/  S2R R5, SR_TID.X ;  /* 0x0000000000057919 */ /* 0x000e620000002100 */
[----:B------:R-:W-:Y:S01]  /*6f30*/  ULDC.64 UR4, c[0x0][0x730] ;  /* 0x0001cc0000047ab9 */ /* 0x000fe20000000a00 */
[----:B------:R-:W-:Y:S01]  /*6f40*/  VIADD R16, R16, 0x1f ;  /* 0x0000001f10107836 */ /* 0x000fe20000000000 */
[----:B------:R-:W-:Y:S02]  /*6f50*/  ISETP.NE.U32.AND P0, PT, RZ, UR4, PT ;  /* 0x00000004ff007c0c */ /* 0x000fe4000bf05070 */
[----:B------:R-:W-:Y:S02]  /*6f60*/  LEA R17, R17, R18, 0x4 ;  /* 0x0000001211117211 */ /* 0x000fe400078e20ff */
[----:B------:R-:W-:-:S13]  /*6f70*/  ISETP.NE.AND.EX P0, PT, RZ, UR5, PT, P0 ;  /* 0x00000005ff007c0c */ /* 0x000fda000bf05300 */
[----:B------:R-:W3:Y:S01]  /*6f80*/  @P0 LDC R27, c[0x0][0x720] ;  /* 0x0001c800ff1b0b82 */ /* 0x000ee20000000800 */
[----:B------:R-:W-:Y:S01]  /*6f90*/  ISETP.GT.U32.AND P0, PT, R16, 0x3e, PT ;  /* 0x0000003e1000780c */ /* 0x000fe20003f04070 */
[----:B-1----:R-:W-:Y:S01]  /*6fa0*/  IMAD.SHL.U32 R0, R5, 0x10, RZ ;  /* 0x0000001005007824 */ /* 0x002fe200078e00ff */
[----:B--2---:R-:W-:-:S04]  /*6fb0*/  SHF.R.U32.HI R2, RZ, 0x1, R5 ;  /* 0x00000001ff027819 */ /* 0x004fc80000011605 */
[C---:B----4-:R-:W-:Y:S02]  /*6fc0*/  LOP3.LUT R3, R0.reuse, 0x40, RZ, 0xc0, !PT ;  /* 0x0000004000037812 */ /* 0x050fe400078ec0ff */
[----:B------:R-:W-:Y:S02]  /*6fd0*/  LOP3.LUT R0, R0, 0x80, RZ, 0xc0, !PT ;  /* 0x0000008000007812 */ /* 0x000fe400078ec0ff */
[----:B------:R-:W-:Y:S01]  /*6fe0*/  LOP3.LUT R4, R3, 0x8, R2, 0xf8, !PT ;  /* 0x0000000803047812 */ /* 0x000fe200078ef802 */
[----:B------:R-:W-:Y:S01]  /*6ff0*/  IMAD.SHL.U32 R3, R5, 0x2, RZ ;  /* 0x0000000205037824 */ /* 0x000fe200078e00ff */
[----:B------:R-:W-:Y:S01]  /*7000*/  LEA R2, R17, R0, 0x4 ;  /* 0x0000000011027211 */ /* 0x000fe200078e20ff */
[-C--:B---3--:R-:W-:Y:S01]  /*7010*/  FMUL R0, R72, R27.reuse ;  /* 0x0000001b48007220 */ /* 0x088fe20000400000 */
[-C--:B------:R-:W-:Y:S01]  /*7020*/  FMUL R5, R36, R27.reuse ;  /* 0x0000001b24057220 */ /* 0x080fe20000400000 */
[-C--:B------:R-:W-:Y:S01]  /*7030*/  FMUL R7, R26, R27.reuse ;  /* 0x0000001b1a077220 */ /* 0x080fe20000400000 */
[----:B------:R-:W-:Y:S01]  /*7040*/  LOP3.LUT R3, R4, 0x8, R3, 0x78, !PT ;  /* 0x0000000804037812 */ /* 0x000fe200078e7803 */
[-C--:B------:R-:W-:Y:S01]  /*7050*/  FMUL R4, R76, R27.reuse ;  /* 0x0000001b4c047220 */ /* 0x080fe20000400000 */
[-C--:B------:R-:W-:Y:S01]  /*7060*/  FMUL R6, R78, R27.reuse ;  /* 0x0000001b4e067220 */ /* 0x080fe20000400000 */
[-C--:B------:R-:W-:Y:S01]  /*7070*/  FMUL R9, R38, R27.reuse ;  /* 0x0000001b26097220 */ /* 0x080fe20000400000 */
[----:B------:R-:W-:Y:S01]  /*7080*/  FMUL R10, R28, R27 ;  /* 0x0000001b1c0a7220 */ /* 0x000fe20000400000 */
[----:B------:R-:W-:-:S02]  /*7090*/  IMAD.IADD R8, R2, 0x1, R3 ;  /* 0x0000000102087824 */ /* 0x000fc400078e0203 */
        /* <DEDUP_REMOVED lines=18> */
[----:B------:R-:W-:Y:S02]  /*71c0*/  F2FP.BF16.F32.PACK_AB R29, R5, R2 ;  /* 0x00000002051d723e */ /* 0x000fe400000010ff */
[----:B------:R-:W-:Y:S02]  /*71d0*/  F2FP.BF16.F32.PACK_AB R30, R7, R4 ;  /* 0x00000004071e723e */ /* 0x000fe400000010ff */
[----:B------:R-:W-:Y:S01]  /*71e0*/  F2FP.BF16.F32.PACK_AB R31, R9, R6 ;  /* 0x00000006091f723e */ /* 0x000fe200000010ff */
[----:B------:R-:W-:Y:S06]  /*71f0*/  @P0 BRA `(.L_x_64) ;  /* 0x0000000000040947 */ /* 0x000fec0003800000 */
[----:B------:R-:W-:-:S04]  /*7200*/  DEPBAR.LE SB0, 0x1 ;  /* 0x000080400000791a */ /* 0x000fc80000000000 */
.L_x_64:
[----:B------:R-:W-:Y:S05]  /*7210*/  WARPSYNC.ALL ;  /* 0x0000000000007948 */ /* 0x000fea0003800000 */
[----:B------:R-:W-:Y:S01]  /*7220*/  BAR.SYNC.DEFER_BLOCKING 0x1, 0x80 ;  /* 0x0042000000007b1d */ /* 0x000fe20000010000 */
[C---:B------:R-:W-:Y:S01]  /*7230*/  LEA R22, R8.reuse, R22, 0x1 ;  /* 0x0000001608167211 */ /* 0x040fe200078e08ff */
[----:B------:R-:W-:Y:S01]  /*7240*/  IMAD R8, R8, 0x2, R19 ;  /* 0x0000000208087824 */ /* 0x000fe200078e0213 */
[----:B------:R-:W-:Y:S02]  /*7250*/  F2FP.BF16.F32.PACK_AB R4, R10, R11 ;  /* 0x0000000b0a04723e */ /* 0x000fe400000010ff */
[----:B------:R-:W-:Y:S01]  /*7260*/  F2FP.BF16.F32.PACK_AB R5, R12, R13 ;  /* 0x0000000d0c05723e */ /* 0x000fe200000010ff */
[----:B------:R-:W-:Y:S01]  /*7270*/  BSSY B0, `(.L_x_65) ;  /* 0x0000017000007945 */ /* 0x000fe20003800000 */
[----:B------:R-:W-:-:S02]  /*7280*/  F2FP.BF16.F32.PACK_AB R6, R14, R15 ;  /* 0x0000000f0e06723e */ /* 0x000fc400000010ff */
[----:B------:R-:W-:Y:S01]  /*7290*/  F2FP.BF16.F32.PACK_AB R7, R16, R17 ;  /* 0x000000111007723e */ /* 0x000fe200000010ff */
[----:B------:R1:W-:Y:S01]  /*72a0*/  STSM.16.M88.4 [R8+-0x1100], R28 ;  /* 0xffef001c08007844 */ /* 0x0003e20000000200 */
[----:B------:R-:W-:Y:S01]  /*72b0*/  @!PT LDS RZ, [RZ] ;  /* 0x00000000fffff984 */ /* 0x000fe20000000800 */
[----:B------:R-:W-:Y:S01]  /*72c0*/  @!PT LDS RZ, [RZ] ;  /* 0x00000000fffff984 */ /* 0x000fe20000000800 */
[----:B------:R-:W-:Y:S01]  /*72d0*/  @!PT LDS RZ, [RZ] ;  /* 0x00000000fffff984 */ /* 0x000fe20000000800 */
[----:B------:R-:W-:Y:S01]  /*72e0*/  @!PT LDS RZ, [RZ] ;  /* 0x00000000fffff984 */ /* 0x000fe20000000800 */
[----:B------:R2:W-:Y:S06]  /*72f0*/  MEMBAR.ALL.CTA ;  /* 0x0000000000007992 */ /* 0x0005ec0000008000 */
[----:B--2---:R-:W2:Y:S02]  /*7300*/  FENCE.VIEW.ASYNC.S ;  /* 0x00000000000073c6 */ /* 0x004ea40000000000 */
[----:B--2---:R-:W-:Y:S06]  /*7310*/  BAR.SYNC.DEFER_BLOCKING 0x1, 0x80 ;  /* 0x0042000000007b1d */ /* 0x004fec0000010000 */
[----:B------:R-:W-:Y:S05]  /*7320*/  @P0 BRA `(.L_x_66) ;  /* 0x00000000002c0947 */ /* 0x000fea0003800000 */
[----:B------:R-:W-:Y:S01]  /*7330*/  S2UR UR44, SR_CTAID.Z ;  /* 0x00000000002c79c3 */ /* 0x000fe20000002700 */
[----:B------:R-:W-:Y:S01]  /*7340*/  R2UR UR40, R19 ;  /* 0x00000000132872ca */ /* 0x000fe200000e0000 */
[----:B------:R-:W-:Y:S01]  /*7350*/  ULDC.64 UR4, c[0x0][0x198] ;  /* 0x0000660000047ab9 */ /* 0x000fe20000000a00 */
[----:B------:R-:W-:Y:S01]  /*7360*/  UMOV UR41, URZ ;  /* 0x0000003f00297c82 */ /* 0x000fe20008000000 */
[----:B------:R-:W-:-:S04]  /*7370*/  UIADD3 UR4, UP0, UR4, 0x670, URZ ;  /* 0x0000067004047890 */ /* 0x000fc8000ff1e03f */
[----:B------:R-:W2:Y:S01]  /*7380*/  S2UR UR43, SR_CTAID.Y ;  /* 0x00000000002b79c3 */ /* 0x000ea20000002600 */
[----:B------:R-:W-:-:S05]  /*7390*/  UIADD3.X UR5, URZ, UR5, URZ, UP0, !UPT ;  /* 0x000000053f057290 */ /* 0x000fca00087fe43f */
[----:B------:R-:W-:-:S09]  /*73a0*/  UIADD3 UR40, UR40, -0x1100, URZ ;  /* 0xffffef0028287890 */ /* 0x000fd2000fffe03f */
[----:B--2---:R2:W-:Y:S01]  /*73b0*/  UTMASTG.4D [UR40], [UR4] ;  /* 0x00000028040073b5 */ /* 0x0045e20008018000 */
[----:B------:R0:W-:Y:S01]  /*73c0*/  UTMACMDFLUSH ;  /* 0x00000000000079b7 */ /* 0x0001e20000000000 */
[----:B--2---:R-:W-:-:S04]  /*73d0*/  DEPBAR.LE SB0, 0x1 ;  /* 0x000080400000791a */ /* 0x004fc80000000000 */
.L_x_66:
[----:B------:R-:W-:Y:S05]  /*73e0*/  BSYNC B0 ;  /* 0x0000000000007941 */ /* 0x000fea0003800000 */
.L_x_65:
[----:B------:R-:W-:Y:S01]  /*73f0*/  BAR.SYNC.DEFER_BLOCKING 0x1, 0x80 ;  /* 0x0042000000007b1d */ /* 0x000fe20000010000 */
[----:B-1----:R-:W-:Y:S02]  /*7400*/  F2FP.BF16.F32.PACK_AB R8, R18, R21 ;  /* 0x000000151208723e */ /* 0x002fe400000010ff */
[----:B------:R-:W-:Y:S02]  /*7410*/  F2FP.BF16.F32.PACK_AB R9, R20, R23 ;  /* 0x000000171409723e */ /* 0x000fe400000010ff */
[----:B------:R-:W-:Y:S01]  /*7420*/  F2FP.BF16.F32.PACK_AB R10, R24, R25 ;  /* 0x00000019180a723e */ /* 0x000fe200000010ff */
[----:B------:R-:W-:Y:S01]  /*7430*/  BSSY B0, `(.L_x_67) ;  /* 0x0000016000007945 */ /* 0x000fe20003800000 */
[----:B------:R-:W-:Y:S01]  /*7440*/  F2FP.BF16.F32.PACK_AB R11, R26, R27 ;  /* 0x0000001b1a0b723e */ /* 0x000fe200000010ff */
[----:B------:R1:W-:Y:S01]  /*7450*/  STSM.16.M88.4 [R22+0x800], R4 ;  /* 0x0008000416007844 */ /* 0x0003e20000000200 */
        /* <DEDUP_REMOVED lines=11> */
[----:B------:R-:W-:Y:S01]  /*7510*/  UMOV UR41, 0x10 ;  /* 0x0000001000297882 */ /* 0x000fe20000000000 */
[----:B------:R-:W-:-:S04]  /*7520*/  UIADD3 UR4, UP0, UR4, 0x670, URZ ;  /* 0x0000067004047890 */ /* 0x000fc8000ff1e03f */
[----:B------:R-:W2:Y:S01]  /*7530*/  S2UR UR43, SR_CTAID.Y ;  /* 0x00000000002b79c3 */ /* 0x000ea20000002600 */
[----:B------:R-:W-:-:S05]  /*7540*/  UIADD3.X UR5, URZ, UR5, URZ, UP0, !UPT ;  /* 0x000000053f057290 */ /* 0x000fca00087fe43f */
[----:B------:R-:W-:-:S09]  /*7550*/  UIADD3 UR40, UR40, -0x900, URZ ;  /* 0xfffff70028287890 */ /* 0x000fd2000fffe03f */
[----:B--2---:R2:W-:Y:S01]  /*7560*/  UTMASTG.4D [UR40], [UR4] ;  /* 0x00000028040073b5 */ /* 0x0045e20008018000 */
[----:B------:R0:W-:Y:S01]  /*7570*/  UTMACMDFLUSH ;  /* 0x00000000000079b7 */ /* 0x0001e20000000000 */
[----:B--2---:R-:W-:-:S04]  /*7580*/  DEPBAR.LE SB0, 0x1 ;  /* 0x000080400000791a */ /* 0x004fc80000000000 */
.L_x_68:
[----:B------:R-:W-:Y:S05]  /*7590*/  BSYNC B0 ;  /* 0x0000000000007941 */ /* 0x000fea0003800000 */
.L_x_67:
[----:B------:R-:W-:Y:S06]  /*75a0*/  BAR.SYNC.DEFER_BLOCKING 0x1, 0x80 ;  /* 0x0042000000007b1d */ /* 0x000fec0000010000 */
[----:B------:R-:W-:Y:S01]  /*75b0*/  BSSY B0, `(.L_x_69) ;  /* 0x0000015000007945 */ /* 0x000fe20003800000 */
[----:B------:R2:W-:Y:S01]  /*75c0*/  STSM.16.M88.4 [R22], R8 ;  /* 0x0000000816007844 */ /* 0x0005e20000000200 */
[----:B------:R-:W-:Y:S01]  /*75d0*/  @!PT LDS RZ, [RZ] ;  /* 0x00000000fffff984 */ /* 0x000fe20000000800 */
[----:B------:R-:W-:Y:S01]  /*75e0*/  @!PT LDS RZ, [RZ] ;  /* 0x00000000fffff984 */ /* 0x000fe20000000800 */
[----:B------:R-:W-:Y:S01]  /*75f0*/  @!PT LDS RZ, [RZ] ;  /* 0x00000000fffff984 */ /* 0x000fe20000000800 */
[----:B------:R-:W-:Y:S01]  /*7600*/  @!PT LDS RZ, [RZ] ;  /* 0x00000000fffff984 */ /* 0x000fe20000000800 */
[----:B------:R3:W-:Y:S06]  /*7610*/  MEMBAR.ALL.CTA ;  /* 0x0000000000007992 */ /* 0x0007ec0000008000 */
[----:B---3--:R-:W3:Y:S02]  /*7620*/  FENCE.VIEW.ASYNC.S ;  /* 0x00000000000073c6 */ /* 0x008ee40000000000 */
[----:B---3--:R-:W-:Y:S06]  /*7630*/  BAR.SYNC.DEFER_BLOCKING 0x1, 0x80 ;  /* 0x0042000000007b1d */ /* 0x008fec0000010000 */
[----:B------:R-:W-:Y:S05]  /*7640*/  @P0 BRA `(.L_x_70) ;  /* 0x00000000002c0947 */ /* 0x000fea0003800000 */
[----:B------:R-:W-:Y:S01]  /*7650*/  S2UR UR12, SR_CTAID.Z ;  /* 0x00000000000c79c3 */ /* 0x000fe20000002700 */
[----:B------:R-:W-:Y:S01]  /*7660*/  R2UR UR8, R19 ;  /* 0x00000000130872ca */ /* 0x000fe200000e0000 */
[----:B------:R-:W-:Y:S01]  /*7670*/  ULDC.64 UR4, c[0x0][0x198] ;  /* 0x0000660000047ab9 */ /* 0x000fe20000000a00 */
[----:B------:R-:W-:Y:S01]  /*7680*/  UMOV UR9, 0x20 ;  /* 0x0000002000097882 */ /* 0x000fe20000000000 */
[----:B------:R-:W-:Y:S01]  /*7690*/  UIADD3 UR4, UP0, UR4, 0x670, URZ ;  /* 0x0000067004047890 */ /* 0x000fe2000ff1e03f */
[----:B------:R-:W-:-:S03]  /*76a0*/  UMOV UR10, UR42 ;  /* 0x0000002a000a7c82 */ /* 0x000fc60008000000 */
[----:B------:R-:W3:Y:S01]  /*76b0*/  S2UR UR11, SR_CTAID.Y ;  /* 0x00000000000b79c3 */ /* 0x000ee20000002600 */
[----:B------:R-:W-:-:S05]  /*76c0*/  UIADD3.X UR5, URZ, UR5, URZ, UP0, !UPT ;  /* 0x000000053f057290 */ /* 0x000fca00087fe43f */
[----:B------:R-:W-:-:S09]  /*76d0*/  UIADD3 UR8, UR8, -0x1100, URZ ;  /* 0xffffef0008087890 */ /* 0x000fd2000fffe03f */
[----:B---3--:R3:W-:Y:S02]  /*76e0*/  UTMASTG.4D [UR8], [UR4] ;  /* 0x00000008040073b5 */ /* 0x0087e40008018000 */
[----:B---3--:R0:W-:Y:S02]  /*76f0*/  UTMACMDFLUSH ;  /* 0x00000000000079b7 */ /* 0x0081e40000000000 */
.L_x_70:
[----:B------:R-:W-:Y:S05]  /*7700*/  BSYNC B0 ;  /* 0x0000000000007941 */ /* 0x000fea0003800000 */
.L_x_69:
[----:B------:R-:W-:Y:S01]  /*7710*/  UIADD3 UR37, UR37, -0x1, URZ ;  /* 0xffffffff25257890 */ /* 0x000fe2000fffe03f */
[----:B------:R-:W-:-:S04]  /*7720*/  DEPBAR.LE SB0, 0x0 ;  /* 0x000080000000791a */ /* 0x000fc80000000000 */
[----:B------:R-:W-:-:S04]  /*7730*/  USHF.L.U32 UR4, UR37, 0x3, URZ ;  /* 0x0000000325047899 */ /* 0x000fc8000800063f */
[----:B------:R-:W-:-:S04]  /*7740*/  ULOP3.LUT UR4, UR4, 0x8, URZ, 0xe2, !UPT ;  /* 0x0000000804047892 */ /* 0x000fc8000f8ee23f */
[----:B------:R-:W-:-:S06]  /*7750*/  ULOP3.LUT UR4, UR4, 0x18, URZ, 0x3c, !UPT ;  /* 0x0000001804047892 */ /* 0x000fcc000f8e3c3f */
[----:B------:R-:W-:-:S04]  /*7760*/  MOV R0, UR4 ;  /* 0x0000000400007c02 */ /* 0x000fc80008000f00 */
[----:B------:R-:W-:Y:S01]  /*7770*/  SYNCS.ARRIVE.TRANS64.A1T0 RZ, [R0+UR36+0xa890], RZ ;  /* 0x00a890ff00ff79a7 */ /* 0x000fe20008100024 */
[----:B------:R-:W-:Y:S05]  /*7780*/  EXIT ;  /* 0x000000000000794d */ /* 0x000fea0003800000 */
.L_x_6:
[----:B------:R-:W-:-:S08]  /*7790*/  UISETP.NE.AND UP0, UPT, UR5, 0x1, UPT ;  /* 0x000000010500788c */ /* 0x000fd0000bf05270 */
[----:B------:R-:W1:-:S00]  /*77a0*/  USETMAXREG.DEALLOC.CTAPOOL 0x18 ;  /* 0x00000018000079c8 */ /* 0x000e4000080e0500 */
[----:B------:R-:W-:-:S13]  /*77b0*/  PLOP3.LUT P0, PT, PT, PT, UP0, 0x80, 0x0 ;  /* 0x000000000000781c */ /* 0x000fda0003f0f008 */
[----:B------:R-:W-:Y:S05]  /*77c0*/  @P0 EXIT ;  /* 0x000000000000094d */ /* 0x000fea0003800000 */
[----:B------:R-:W2:Y:S01]  /*77d0*/  S2UR UR11, SR_CTAID.X ;  /* 0x00000000000b79c3 */ /* 0x000ea20000002500 */
[----:B------:R-:W-:Y:S01]  /*77e0*/  ELECT P3, URZ, PT ;  /* 0x00000000003f782f */ /* 0x000fe20003860000 */
[----:B------:R-:W-:Y:S01]  /*77f0*/  BSSY B0, `(.L_x_71) ;  /* 0x0000035000007945 */ /* 0x000fe20003800000 */
[----:B-1----:R-:W-:Y:S01]  /*7800*/  IMAD.MOV.U32 R2, RZ, RZ, RZ ;  /* 0x000000ffff027224 */ /* 0x002fe200078e00ff */
[----:B------:R-:W-:Y:S01]  /*7810*/  MOV R8, RZ ;  /* 0x000000ff00087202 */ /* 0x000fe20000000f00 */
[----:B------:R-:W-:-:S03]  /*7820*/  IMAD.MOV.U32 R4, RZ, RZ, RZ ;  /* 0x000000ffff047224 */ /* 0x000fc600078e00ff */
[----:B------:R-:W1:Y:S08]  /*7830*/  S2UR UR36, SR_CTAID.Y ;  /* 0x00000000002479c3 */ /* 0x000e700000002600 */
[----:B------:R-:W3:Y:S01]  /*7840*/  S2UR UR37, SR_CTAID.Z ;  /* 0x00000000002579c3 */ /* 0x000ee20000002700 */
[----:B--2---:R-:W-:Y:S01]  /*7850*/  USHF.L.U32 UR11, UR11, 0x7, URZ ;  /* 0x000000070b0b7899 */ /* 0x004fe2000800063f */
[----:B------:R-:W-:Y:S11]  /*7860*/  @!P3 BRA `(.L_x_72) ;  /* 0x0000000000b4b947 */ /* 0x000ff60003800000 */
[----:B------:R-:W2:Y:S01]  /*7870*/  S2R R4, SR_CgaCtaId ;  /* 0x0000000000047919 */ /* 0x000ea20000008800 */
[----:B------:R-:W-:Y:S02]  /*7880*/  MOV R3, 0x400 ;  /* 0x0000040000037802 */ /* 0x000fe40000000f00 */
[----:B------:R-:W-:Y:S02]  /*7890*/  MOV R5, 0x1 ;  /* 0x0000000100057802 */ /* 0x000fe40000000f00 */
[----:B--2---:R-:W-:Y:S02]  /*78a0*/  LEA R4, R4, R3, 0x18 ;  /* 0x0000000304047211 */ /* 0x004fe400078ec0ff */
[----:B------:R-:W-:-:S04]  /*78b0*/  SHF.L.U32 R3, R5, 0x1f, RZ ;  /* 0x0000001f05037819 */ /* 0x000fc800000006ff */
[----:B------:R-:W2:Y:S02]  /*78c0*/  SYNCS.PHASECHK.TRANS64.TRYWAIT P0, [R4+URZ+0xa860], R3 ;  /* 0x00a86003040075a7 */ /* 0x000ea4000800017f */
[----:B--2---:R-:W-:Y:S05]  /*78d0*/  @!P0 BRA `(.L_x_73) ;  /* 0x0000001400d88947 */ /* 0x004fea0003800000 */
.L_x_110:
[----:B------:R-:W-:Y:S01]  /*78e0*/  ULOP3.LUT UR5, UR4, 0x2, URZ, 0xfc, !UPT ;  /* 0x0000000204057892 */ /* 0x000fe2000f8efc3f */
[----:B--2---:R-:W-:-:S03]  /*78f0*/  @P2 IMAD.MOV.U32 R3, RZ, RZ, 0x1800 ;  /* 0x00001800ff032424 */ /* 0x004fc600078e00ff */
[----:B------:R-:W-:Y:S01]  /*7900*/  UPRMT UR5, UR5, 0x9910, URZ ;  /* 0x0000991005057896 */ /* 0x000fe2000800003f */
[----:B------:R2:W-:Y:S03]  /*7910*/  @P2 SYNCS.ARRIVE.TRANS64 RZ, [R4+URZ+0xa850], R3 ;  /* 0x00a8500304ff29a7 */ /* 0x0005e6000800003f */
[----:B------:R-:W-:-:S06]  /*7920*/  UISETP.NE.AND UP0, UPT, UR5, 0x2, UPT ;  /* 0x000000020500788c */ /* 0x000fcc000bf05270 */
[----:B------:R-:W-:-:S13]  /*7930*/  PLOP3.LUT P0, PT, PT, PT, UP0, 0x80, 0x0 ;  /* 0x000000000000781c */ /* 0x000fda0003f0f008 */
[----:B--2---:R-:W-:Y:S05]  /*7940*/  @P0 BRA `(.L_x_74) ;  /* 0x0000000000040947 */ /* 0x004fea0003800000 */
[----:B-1-3--:R-:W-:Y:S01]  /*7950*/  BPT.TRAP 0x1 ;  /* 0x000000040000795c */ /* 0x00afe20000300000 */
.L_x_74:
[----:B------:R-:W-:-:S04]  /*7960*/  LOP3.LUT P0, RZ, R0, 0x1f, RZ, 0xc0, !PT ;  /* 0x0000001f00ff7812 */ /* 0x000fc8000780c0ff */
[----:B------:R-:W-:-:S13]  /*7970*/  PLOP3.LUT P0, PT, P0, P2, PT, 0x2a, 0x0 ;  /* 0x000000000000781c */ /* 0x000fda0000704572 */
[----:B------:R-:W-:Y:S05]  /*7980*/  @P0 BRA `(.L_x_75) ;  /* 0x0000000000040947 */ /* 0x000fea0003800000 */
[----:B-1-3--:R-:W-:Y:S01]  /*7990*/  BPT.TRAP 0x1 ;  /* 0x000000040000795c */ /* 0x00afe20000300000 */
.L_x_75:
[----:B------:R-:W-:Y:S01]  /*79a0*/  R2UR UR8, R4 ;  /* 0x00000000040872ca */ /* 0x000fe200000e0000 */
[----:B------:R-:W-:Y:S01]  /*79b0*/  ULDC.64 UR6, c[0x0][0x198] ;  /* 0x0000660000067ab9 */ /* 0x000fe20000000a00 */
[----:B------:R-:W-:Y:S01]  /*79c0*/  UMOV UR14, 0x0 ;  /* 0x00000000000e7882 */ /* 0x000fe20000000000 */
[----:B------:R-:W-:Y:S01]  /*79d0*/  UIADD3 UR6, UP0, UR6, 0xf0, URZ ;  /* 0x000000f006067890 */ /* 0x000fe2000ff1e03f */
[----:B------:R-:W-:Y:S01]  /*79e0*/  MOV R4, 0x1 ;  /* 0x0000000100047802 */ /* 0x000fe20000000f00 */
[----:B------:R-:W-:Y:S01]  /*79f0*/  UMOV UR15, 0x10000000 ;  /* 0x10000000000f7882 */ /* 0x000fe20000000000 */
[----:B------:R-:W-:Y:S01]  /*7a00*/  UMOV UR10, URZ ;  /* 0x0000003f000a7c82 */ /* 0x000fe20008000000 */
[----:B------:R-:W-:Y:S01]  /*7a10*/  UIADD3.X UR7, URZ, UR7, URZ, UP0, !UPT ;  /* 0x000000073f077290 */ /* 0x000fe200087fe43f */
[----:B------:R-:W-:Y:S01]  /*7a20*/  IMAD.MOV.U32 R8, RZ, RZ, 0x40 ;  /* 0x00000040ff087424 */ /* 0x000fe200078e00ff */
[----:B-1----:R-:W-:Y:S01]  /*7a30*/  UMOV UR12, UR36 ;  /* 0x00000024000c7c82 */ /* 0x002fe20008000000 */
[----:B---3--:R-:W-:Y:S01]  /*7a40*/  UMOV UR13, UR37 ;  /* 0x00000025000d7c82 */ /* 0x008fe20008000000 */
[----:B------:R-:W-:Y:S01]  /*7a50*/  UMOV UR18, 0x10 ;  /* 0x0000001000127882 */ /* 0x000fe20000000000 */
[----:B------:R-:W-:Y:S01]  /*7a60*/  UMOV UR19, UR11 ;  /* 0x0000000b00137c82 */ /* 0x000fe20008000000 */
[----:B------:R-:W-:-:S02]  /*7a70*/  UIADD3 UR9, UR8, 0xa850, URZ ;  /* 0x0000a85008097890 */ /* 0x000fc4000fffe03f */
[----:B------:R-:W-:Y:S02]  /*7a80*/  UIADD3 UR16, UR8, 0x800, URZ ;  /* 0x0000080008107890 */ /* 0x000fe4000fffe03f */
[----:B------:R-:W-:Y:S01]  /*7a90*/  UIADD3 UR32, UR8, 0x1000, URZ ;  /* 0x0000100008207890 */ /* 0x000fe2000fffe03f */
[----:B------:R-:W-:Y:S01]  /*7aa0*/  UMOV UR20, UR36 ;  /* 0x0000002400147c82 */ /* 0x000fe20008000000 */
[----:B------:R-:W-:Y:S01]  /*7ab0*/  UMOV UR21, UR37 ;  /* 0x0000002500157c82 */ /* 0x000fe20008000000 */
[----:B------:R-:W-:Y:S01]  /*7ac0*/  UMOV UR17, UR9 ;  /* 0x0000000900117c82 */ /* 0x000fe20008000000 */
[----:B------:R-:W-:Y:S01]  /*7ad0*/  UMOV UR34, 0x20 ;  /* 0x0000002000227882 */ /* 0x000fe20000000000 */
[----:B------:R-:W-:Y:S01]  /*7ae0*/  UMOV UR35, UR11 ;  /* 0x0000000b00237c82 */ /* 0x000fe20008000000 */
[----:B------:R-:W-:Y:S01]  /*7af0*/  UMOV UR33, UR9 ;  /* 0x0000000900217c82 */ /* 0x000fe20008000000 */
[----:B------:R2:W-:Y:S01]  /*7b00*/  UTMALDG.4D [UR8], [UR6], desc[UR14] ;  /* 0x00000e08060075b4 */ /* 0x0005e20008019000 */
[----:B------:R2:W-:Y:S01]  /*7b10*/  UTMALDG.4D [UR16], [UR6], desc[UR14] ;  /* 0x00000e10060075b4 */ /* 0x0005e20008019000 */
[----:B------:R2:W-:Y:S02]  /*7b20*/  UTMALDG.4D [UR32], [UR6], desc[UR14] ;  /* 0x00000e20060075b4 */ /* 0x0005e40008019000 */
[----:B--2---:R-:W-:Y:S01]  /*7b30*/  NOP ;  /* 0x0000000000007918 */ /* 0x004fe20000000000 */
.L_x_72:
[----:B-1-3--:R-:W-:Y:S05]  /*7b40*/  BSYNC B0 ;  /* 0x0000000000007941 */ /* 0x00afea0003800000 */
.L_x_71:
[----:B------:R-:W1:Y:S01]  /*7b50*/  LDC R3, c[0x0][0x28c] ;  /* 0x0000a300ff037b82 */ /* 0x000e620000000800 */
[----:B------:R-:W-:Y:S01]  /*7b60*/  BSSY B0, `(.L_x_76) ;  /* 0x0000031000007945 */ /* 0x000fe20003800000 */
[----:B-1----:R-:W-:-:S13]  /*7b70*/  ISETP.GT.AND P4, PT, R3, RZ, P3 ;  /* 0x000000ff0300720c */ /* 0x002fda0001f84270 */
[----:B------:R-:W-:Y:S05]  /*7b80*/  @!P4 BRA `(.L_x_77) ;  /* 0x0000000000b8c947 */ /* 0x000fea0003800000 */
[----:B------:R-:W1:Y:S01]  /*7b90*/  S2R R5, SR_CgaCtaId ;  /* 0x0000000000057919 */ /* 0x000e620000008800 */
[----:B------:R-:W-:-:S04]  /*7ba0*/  MOV R2, 0x400 ;  /* 0x0000040000027802 */ /* 0x000fc80000000f00 */
[----:B-1----:R-:W-:Y:S02]  /*7bb0*/  LEA R2, R5, R2, 0x18 ;  /* 0x0000000205027211 */ /* 0x002fe400078ec0ff */
[----:B------:R-:W-:-:S04]  /*7bc0*/  MOV R5, 0x1 ;  /* 0x0000000100057802 */ /* 0x000fc80000000f00 */
[----:B------:R-:W-:-:S04]  /*7bd0*/  SHF.L.U32 R5, R5, 0x1f, RZ ;  /* 0x0000001f05057819 */ /* 0x000fc800000006ff */
[----:B------:R-:W1:Y:S02]  /*7be0*/  SYNCS.PHASECHK.TRANS64.TRYWAIT P0, [R2+URZ+0xa828], R5 ;  /* 0x00a82805020075a7 */ /* 0x000e64000800017f */
[----:B-1----:R-:W-:Y:S05]  /*7bf0*/  @!P0 BRA `(.L_x_78) ;  /* 0x0000001400248947 */ /* 0x002fea0003800000 */
.L_x_111:
[----:B------:R-:W-:Y:S01]  /*7c00*/  ULOP3.LUT UR5, UR4, 0x2, URZ, 0xfc, !UPT ;  /* 0x0000000204057892 */ /* 0x000fe2000f8efc3f */
[----:B-1----:R-:W-:-:S03]  /*7c10*/  @P2 IMAD.MOV.U32 R5, RZ, RZ, 0x1800 ;  /* 0x00001800ff052424 */ /* 0x002fc600078e00ff */
[----:B------:R-:W-:Y:S01]  /*7c20*/  UPRMT UR5, UR5, 0x9910, URZ ;  /* 0x0000991005057896 */ /* 0x000fe2000800003f */
[----:B------:R1:W-:Y:S03]  /*7c30*/  @P2 SYNCS.ARRIVE.TRANS64 RZ, [R2+URZ+0xa800], R5 ;  /* 0x00a8000502ff29a7 */ /* 0x0003e6000800003f */
[----:B------:R-:W-:-:S06]  /*7c40*/  UISETP.NE.AND UP0, UPT, UR5, 0x2, UPT ;  /* 0x000000020500788c */ /* 0x000fcc000bf05270 */
[----:B------:R-:W-:-:S13]  /*7c50*/  PLOP3.LUT P0, PT, PT, PT, UP0, 0x80, 0x0 ;  /* 0x000000000000781c */ /* 0x000fda0003f0f008 */
[----:B-1----:R-:W-:Y:S05]  /*7c60*/  @P0 BRA `(.L_x_79) ;  /* 0x0000000000040947 */ /* 0x002fea0003800000 */
[----:B------:R-:W-:Y:S01]  /*7c70*/  BPT.TRAP 0x1 ;  /* 0x000000040000795c */ /* 0x000fe20000300000 */
.L_x_79:
[----:B------:R-:W-:-:S04]  /*7c80*/  LOP3.LUT P0, RZ, R0, 0x1f, RZ, 0xc0, !PT ;  /* 0x0000001f00ff7812 */ /* 0x000fc8000780c0ff */
[----:B------:R-:W-:-:S13]  /*7c90*/  PLOP3.LUT P0, PT, P0, P2, PT, 0x2a, 0x0 ;  /* 0x000000000000781c */ /* 0x000fda0000704572 */
[----:B------:R-:W-:Y:S05]  /*7ca0*/  @P0 BRA `(.L_x_80) ;  /* 0x0000000000040947 */ /* 0x000fea0003800000 */
[----:B------:R-:W-:Y:S01]  /*7cb0*/  BPT.TRAP 0x1 ;  /* 0x000000040000795c */ /* 0x000fe20000300000 */
.L_x_80:
[----:B------:R-:W-:Y:S01]  /*7cc0*/  R2UR UR16, R2 ;  /* 0x00000000021072ca */ /* 0x000fe200000e0000 */
[----:B------:R-:W-:Y:S01]  /*7cd0*/  ULDC.64 UR6, c[0x0][0x198] ;  /* 0x0000660000067ab9 */ /* 0x000fe20000000a00 */
[----:B------:R-:W-:Y:S01]  /*7ce0*/  UMOV UR35, URZ ;  /* 0x0000003f00237c82 */ /* 0x000fe20008000000 */
[----:B------:R-:W-:Y:S01]  /*7cf0*/  UIADD3 UR6, UP0, UR6, 0x1f0, URZ ;  /* 0x000001f006067890 */ /* 0x000fe2000ff1e03f */
[----:B------:R-:W-:Y:S01]  /*7d00*/  MOV R2, 0x1 ;  /* 0x0000000100027802 */ /* 0x000fe20000000f00 */
[----:B------:R-:W-:Y:S01]  /*7d10*/  UMOV UR8, 0x0 ;  /* 0x0000000000087882 */ /* 0x000fe20000000000 */
[----:B------:R-:W-:Y:S01]  /*7d20*/  UMOV UR9, 0x10000000 ;  /* 0x1000000000097882 */ /* 0x000fe20000000000 */
[----:B------:R-:W-:Y:S01]  /*7d30*/  UIADD3.X UR7, URZ, UR7, URZ, UP0, !UPT ;  /* 0x000000073f077290 */ /* 0x000fe200087fe43f */
[----:B------:R-:W-:Y:S01]  /*7d40*/  UMOV UR34, URZ ;  /* 0x0000003f00227c82 */ /* 0x000fe20008000000 */
[----:B------:R-:W-:Y:S01]  /*7d50*/  UMOV UR26, 0x10 ;  /* 0x00000010001a7882 */ /* 0x000fe20000000000 */
[----:B------:R-:W-:Y:S01]  /*7d60*/  UMOV UR28, UR36 ;  /* 0x00000024001c7c82 */ /* 0x000fe20008000000 */
[----:B------:R-:W-:-:S02]  /*7d70*/  UMOV UR29, UR37 ;  /* 0x00000025001d7c82 */ /* 0x000fc40008000000 */
[----:B------:R-:W-:Y:S02]  /*7d80*/  UIADD3 UR32, UR16, 0x3000, URZ ;  /* 0x0000300010207890 */ /* 0x000fe4000fffe03f */
[----:B------:R-:W-:Y:S02]  /*7d90*/  UIADD3 UR33, UR16, 0xa800, URZ ;  /* 0x0000a80010217890 */ /* 0x000fe4000fffe03f */
[----:B------:R-:W-:Y:S02]  /*7da0*/  UIADD3 UR24, UR16, 0x3800, URZ ;  /* 0x0000380010187890 */ /* 0x000fe4000fffe03f */
[----:B------:R-:W-:Y:S01]  /*7db0*/  UIADD3 UR16, UR16, 0x4000, URZ ;  /* 0x0000400010107890 */ /* 0x000fe2000fffe03f */
[----:B------:R-:W-:Y:S02]  /*7dc0*/  UMOV UR27, UR35 ;  /* 0x00000023001b7c82 */ /* 0x000fe40008000000 */
[----:B------:R-:W-:Y:S01]  /*7dd0*/  UMOV UR25, UR33 ;  /* 0x0000002100197c82 */ /* 0x000fe20008000000 */
[----:B------:R-:W-:Y:S01]  /*7de0*/  UMOV UR18, 0x20 ;  /* 0x0000002000127882 */ /* 0x000fe20000000000 */
[----:B------:R-:W-:Y:S01]  /*7df0*/  UMOV UR20, UR36 ;  /* 0x0000002400147c82 */ /* 0x000fe20008000000 */
[----:B------:R-:W-:Y:S01]  /*7e00*/  UMOV UR21, UR37 ;  /* 0x0000002500157c82 */ /* 0x000fe20008000000 */
[----:B------:R-:W-:Y:S01]  /*7e10*/  UMOV UR19, UR35 ;  /* 0x0000002300137c82 */ /* 0x000fe20008000000 */
[----:B------:R1:W-:Y:S01]  /*7e20*/  UTMALDG.4D [UR32], [UR6], desc[UR8] ;  /* 0x00000820060075b4 */ /* 0x0003e20008019000 */
[----:B------:R-:W-:Y:S01]  /*7e30*/  UMOV UR17, UR33 ;  /* 0x0000002100117c82 */ /* 0x000fe20008000000 */
[----:B------:R1:W-:Y:S01]  /*7e40*/  UTMALDG.4D [UR24], [UR6], desc[UR8] ;  /* 0x00000818060075b4 */ /* 0x0003e20008019000 */
[----:B------:R1:W-:Y:S02]  /*7e50*/  UTMALDG.4D [UR16], [UR6], desc[UR8] ;  /* 0x00000810060075b4 */ /* 0x0003e40008019000 */
[----:B-1----:R-:W-:Y:S01]  /*7e60*/  NOP ;  /* 0x0000000000007918 */ /* 0x002fe20000000000 */
.L_x_77:
[----:B------:R-:W-:Y:S05]  /*7e70*/  BSYNC B0 ;  /* 0x0000000000007941 */ /* 0x000fea0003800000 */
.L_x_76:
[----:B------:R-:W-:Y:S04]  /*7e80*/  BSSY B0, `(.L_x_81) ;  /* 0x0000033000007945 */ /* 0x000fe80003800000 */
[----:B------:R-:W-:Y:S05]  /*7e90*/  @!P3 BRA `(.L_x_82) ;  /* 0x0000000000c4b947 */ /* 0x000fea0003800000 */
[----:B------:R-:W1:Y:S01]  /*7ea0*/  S2R R6, SR_CgaCtaId ;  /* 0x0000000000067919 */ /* 0x000e620000008800 */
[----:B------:R-:W-:-:S04]  /*7eb0*/  MOV R5, 0x400 ;  /* 0x0000040000057802 */ /* 0x000fc80000000f00 */
[----:B-1----:R-:W-:Y:S01]  /*7ec0*/  LEA R7, R6, R5, 0x18 ;  /* 0x0000000506077211 */ /* 0x002fe200078ec0ff */
[----:B------:R-:W-:-:S03]  /*7ed0*/  IMAD.MOV.U32 R6, RZ, RZ, 0x1 ;  /* 0x00000001ff067424 */ /* 0x000fc600078e00ff */
[----:B------:R-:W-:Y:S02]  /*7ee0*/  LEA R5, R4, R7, 0x3 ;  /* 0x0000000704057211 */ /* 0x000fe400078e18ff */
[----:B------:R-:W-:-:S04]  /*7ef0*/  SHF.L.U32 R6, R6, 0x1f, RZ ;  /* 0x0000001f06067819 */ /* 0x000fc800000006ff */
[----:B------:R-:W1:Y:S02]  /*7f00*/  SYNCS.PHASECHK.TRANS64.TRYWAIT P0, [R5+URZ+0xa860], R6 ;  /* 0x00a86006050075a7 */ /* 0x000e64000800017f */
[----:B-1----:R-:W-:Y:S05]  /*7f10*/  @!P0 BRA `(.L_x_83) ;  /* 0x0000001000708947 */ /* 0x002fea0003800000 */
.L_x_112:
        /* <DEDUP_REMOVED lines=8> */
.L_x_84:
[----:B------:R-:W-:-:S04]  /*7fa0*/  LOP3.LUT P0, RZ, R0, 0x1f, RZ, 0xc0, !PT ;  /* 0x0000001f00ff7812 */ /* 0x000fc8000780c0ff */
[----:B------:R-:W-:-:S13]  /*7fb0*/  PLOP3.LUT P0, PT, P0, P2, PT, 0x2a, 0x0 ;  /* 0x000000000000781c */ /* 0x000fda0000704572 */
[----:B------:R-:W-:Y:S05]  /*7fc0*/  @P0 BRA `(.L_x_85) ;  /* 0x0000000000040947 */ /* 0x000fea0003800000 */
[----:B------:R-:W-:Y:S01]  /*7fd0*/  BPT.TRAP 0x1 ;  /* 0x000000040000795c */ /* 0x000fe20000300000 */
.L_x_85:
[----:B------:R-:W-:Y:S01]  /*7fe0*/  R2UR UR24, R4 ;  /* 0x00000000041872ca */ /* 0x000fe200000e0000 */
[----:B------:R-:W-:Y:S01]  /*7ff0*/  ULDC.64 UR6, c[0x0][0x198] ;  /* 0x0000660000067ab9 */ /* 0x000fe20000000a00 */
[----:B------:R-:W-:Y:S01]  /*8000*/  R2UR UR5, R7 ;  /* 0x00000000070572ca */ /* 0x000fe200000e0000 */
[----:B------:R-:W-:Y:S01]  /*8010*/  UIADD3 UR6, UP0, UR6, 0xf0, URZ ;  /* 0x000000f006067890 */ /* 0x000fe2000ff1e03f */
[----:B------:R-:W-:Y:S01]  /*8020*/  R2UR UR27, R8 ;  /* 0x00000000081b72ca */ /* 0x000fe200000e0000 */
[----:B------:R-:W-:Y:S01]  /*8030*/  UMOV UR8, 0x0 ;  /* 0x0000000000087882 */ /* 0x000fe20000000000 */
[----:B------:R-:W-:Y:S01]  /*8040*/  R2UR UR25, R5 ;  /* 0x00000000051972ca */ /* 0x000fe200000e0000 */
[----:B------:R-:W-:Y:S01]  /*8050*/  UIADD3.X UR7, URZ, UR7, URZ, UP0, !UPT ;  /* 0x000000073f077290 */ /* 0x000fe200087fe43f */
[----:B------:R-:W-:Y:S01]  /*8060*/  UMOV UR9, 0x10000000 ;  /* 0x1000000000097882 */ /* 0x000fe20000000000 */
[----:B------:R-:W-:Y:S01]  /*8070*/  UMOV UR26, URZ ;  /* 0x0000003f001a7c82 */ /* 0x000fe20008000000 */
[----:B------:R-:W-:Y:S01]  /*8080*/  UMOV UR28, UR36 ;  /* 0x00000024001c7c82 */ /* 0x000fe20008000000 */
[----:B------:R-:W-:Y:S01]  /*8090*/  UMOV UR29, UR37 ;  /* 0x00000025001d7c82 */ /* 0x000fe20008000000 */
[----:B------:R-:W-:Y:S01]  /*80a0*/  UMOV UR18, 0x10 ;  /* 0x0000001000127882 */ /* 0x000fe20000000000 */
[----:B------:R-:W-:-:S02]  /*80b0*/  UMOV UR20, UR36 ;  /* 0x0000002400147c82 */ /* 0x000fc40008000000 */
[----:B------:R-:W-:Y:S02]  /*80c0*/  UIMAD UR24, UR24, 0x1800, UR5 ;  /* 0x00001800181878a4 */ /* 0x000fe4000f8e0205 */
[----:B------:R-:W-:Y:S02]  /*80d0*/  UIADD3 UR27, UR11, UR27, URZ ;  /* 0x0000001b0b1b7290 */ /* 0x000fe4000fffe03f */
[----:B------:R-:W-:Y:S02]  /*80e0*/  UIADD3 UR25, UR25, 0xa850, URZ ;  /* 0x0000a85019197890 */ /* 0x000fe4000fffe03f */
[----:B------:R-:W-:Y:S02]  /*80f0*/  UIADD3 UR16, UR24, 0x800, URZ ;  /* 0x0000080018107890 */ /* 0x000fe4000fffe03f */
[----:B------:R-:W-:Y:S01]  /*8100*/  UIADD3 UR32, UR24, 0x1000, URZ ;  /* 0x0000100018207890 */ /* 0x000fe2000fffe03f */
[----:B------:R-:W-:Y:S02]  /*8110*/  UMOV UR21, UR37 ;  /* 0x0000002500157c82 */ /* 0x000fe40008000000 */
[----:B------:R-:W-:Y:S01]  /*8120*/  UMOV UR17, UR25 ;  /* 0x0000001900117c82 */ /* 0x000fe20008000000 */
[----:B------:R-:W-:Y:S01]  /*8130*/  UMOV UR19, UR27 ;  /* 0x0000001b00137c82 */ /* 0x000fe20008000000 */
[----:B------:R-:W-:Y:S01]  /*8140*/  UMOV UR34, 0x20 ;  /* 0x0000002000227882 */ /* 0x000fe20000000000 */
[----:B------:R-:W-:Y:S01]  /*8150*/  UMOV UR33, UR25 ;  /* 0x0000001900217c82 */ /* 0x000fe20008000000 */
[----:B------:R1:W-:Y:S01]  /*8160*/  UTMALDG.4D [UR24], [UR6], desc[UR8] ;  /* 0x00000818060075b4 */ /* 0x0003e20008019000 */
[----:B------:R-:W-:Y:S01]  /*8170*/  UMOV UR35, UR27 ;  /* 0x0000001b00237c82 */ /* 0x000fe20008000000 */
[----:B------:R1:W-:Y:S01]  /*8180*/  UTMALDG.4D [UR16], [UR6], desc[UR8] ;  /* 0x00000810060075b4 */ /* 0x0003e20008019000 */
[----:B------:R1:W-:Y:S02]  /*8190*/  UTMALDG.4D [UR32], [UR6], desc[UR8] ;  /* 0x00000820060075b4 */ /* 0x0003e40008019000 */
[----:B-1----:R-:W-:Y:S01]  /*81a0*/  NOP ;  /* 0x0000000000007918 */ /* 0x002fe20000000000 */
.L_x_82:
[----:B------:R-:W-:Y:S05]  /*81b0*/  BSYNC B0 ;  /* 0x0000000000007941 */ /* 0x000fea0003800000 */
.L_x_81:
[----:B------:R-:W-:Y:S01]  /*81c0*/  BSSY B0, `(.L_x_86) ;  /* 0x0000035000007945 */ /* 0x000fe20003800000 */
[----:B------:R-:W-:-:S03]  /*81d0*/  MOV R8, RZ ;  /* 0x000000ff00087202 */ /* 0x000fc60000000f00 */
[----:B------:R-:W-:Y:S05]  /*81e0*/  @!P4 BRA `(.L_x_87) ;  /* 0x0000000000c8c947 */ /* 0x000fea0003800000 */
[----:B------:R-:W1:Y:S01]  /*81f0*/  S2R R5, SR_CgaCtaId ;  /* 0x0000000000057919 */ /* 0x000e620000008800 */
[----:B------:R-:W-:Y:S01]  /*8200*/  MOV R4, 0x400 ;  /* 0x0000040000047802 */ /* 0x000fe20000000f00 */
[----:B------:R-:W-:-:S05]  /*8210*/  IMAD.MOV.U32 R7, RZ, RZ, 0x1 ;  /* 0x00000001ff077424 */ /* 0x000fca00078e00ff */
[----:B------:R-:W-:Y:S02]  /*8220*/  SHF.L.U32 R7, R7, 0x1f, RZ ;  /* 0x0000001f07077819 */ /* 0x000fe400000006ff */
[----:B-1----:R-:W-:-:S04]  /*8230*/  LEA R5, R5, R4, 0x18 ;  /* 0x0000000405057211 */ /* 0x002fc800078ec0ff */
[----:B------:R-:W-:-:S04]  /*8240*/  LEA R4, R2, R5, 0x3 ;  /* 0x0000000502047211 */ /* 0x000fc800078e18ff */
[----:B------:R-:W1:Y:S02]  /*8250*/  SYNCS.PHASECHK.TRANS64.TRYWAIT P0, [R4+URZ+0xa828], R7 ;  /* 0x00a82807040075a7 */ /* 0x000e64000800017f */
[----:B-1----:R-:W-:Y:S05]  /*8260*/  @!P0 BRA `(.L_x_88) ;  /* 0x0000000c00b08947 */ /* 0x002fea0003800000 */
.L_x_113:
        /* <DEDUP_REMOVED lines=8> */
.L_x_89:
[----:B------:R-:W-:-:S04]  /*82f0*/  LOP3.LUT P0, RZ, R0, 0x1f, RZ, 0xc0, !PT ;  /* 0x0000001f00ff7812 */ /* 0x000fc8000780c0ff */
[----:B------:R-:W-:-:S13]  /*8300*/  PLOP3.LUT P0, PT, P0, P2, PT, 0x2a, 0x0 ;  /* 0x000000000000781c */ /* 0x000fda0000704572 */
[----:B------:R-:W-:Y:S05]  /*8310*/  @P0 BRA `(.L_x_90) ;  /* 0x0000000000040947 */ /* 0x000fea0003800000 */
[----:B------:R-:W-:Y:S01]  /*8320*/  BPT.TRAP 0x1 ;  /* 0x000000040000795c */ /* 0x000fe20000300000 */
.L_x_90:
[----:B------:R-:W-:Y:S01]  /*8330*/  IMAD R5, R2, 0x1800, R5 ;  /* 0x0000180002057824 */ /* 0x000fe200078e0205 */
[----:B------:R-:W-:Y:S01]  /*8340*/  R2UR UR25, R4 ;  /* 0x00000000041972ca */ /* 0x000fe200000e0000 */
[----:B------:R-:W-:Y:S01]  /*8350*/  ULDC.64 UR6, c[0x0][0x198] ;  /* 0x0000660000067ab9 */ /* 0x000fe20000000a00 */
[----:B------:R-:W-:Y:S01]  /*8360*/  UMOV UR27, URZ ;  /* 0x0000003f001b7c82 */ /* 0x000fe20008000000 */
[----:B------:R-:W-:Y:S01]  /*8370*/  UIADD3 UR6, UP0, UR6, 0x2f0, URZ ;  /* 0x000002f006067890 */ /* 0x000fe2000ff1e03f */
[----:B------:R-:W-:Y:S01]  /*8380*/  R2UR UR32, R5 ;  /* 0x00000000052072ca */ /* 0x000fe200000e0000 */
[----:B------:R-:W-:Y:S01]  /*8390*/  UMOV UR8, 0x0 ;  /* 0x0000000000087882 */ /* 0x000fe20000000000 */
[----:B------:R-:W-:Y:S01]  /*83a0*/  UMOV UR9, 0x10000000 ;  /* 0x1000000000097882 */ /* 0x000fe20000000000 */
[----:B------:R-:W-:Y:S01]  /*83b0*/  UIADD3.X UR7, URZ, UR7, URZ, UP0, !UPT ;  /* 0x000000073f077290 */ /* 0x000fe200087fe43f */
[----:B------:R-:W-:Y:S01]  /*83c0*/  IADD3 R2, R2, 0x1, RZ ;  /* 0x0000000102027810 */ /* 0x000fe20007ffe0ff */
[----:B------:R-:W-:Y:S01]  /*83d0*/  UMOV UR26, URZ ;  /* 0x0000003f001a7c82 */ /* 0x000fe20008000000 */
[----:B------:R-:W-:Y:S01]  /*83e0*/  UMOV UR28, UR36 ;  /* 0x00000024001c7c82 */ /* 0x000fe20008000000 */
[----:B------:R-:W-:Y:S01]  /*83f0*/  UMOV UR29, UR37 ;  /* 0x00000025001d7c82 */ /* 0x000fe20008000000 */
[----:B------:R-:W-:Y:S01]  /*8400*/  UMOV UR18, 0x10 ;  /* 0x0000001000127882 */ /* 0x000fe20000000000 */
[----:B------:R-:W-:Y:S01]  /*8410*/  UIADD3 UR25, UR25, 0xa800, URZ ;  /* 0x0000a80019197890 */ /* 0x000fe2000fffe03f */
[----:B------:R-:W-:Y:S01]  /*8420*/  IMAD.MOV.U32 R8, RZ, RZ, 0x1 ;  /* 0x00000001ff087424 */ /* 0x000fe200078e00ff */
[----:B------:R-:W-:Y:S01]  /*8430*/  UMOV UR20, UR36 ;  /* 0x0000002400147c82 */ /* 0x000fe20008000000 */
[----:B------:R-:W-:Y:S01]  /*8440*/  UMOV UR21, UR37 ;  /* 0x0000002500157c82 */ /* 0x000fe20008000000 */
[----:B------:R-:W-:-:S02]  /*8450*/  UIADD3 UR24, UR32, 0x3000, URZ ;  /* 0x0000300020187890 */ /* 0x000fc4000fffe03f */
[----:B------:R-:W-:Y:S02]  /*8460*/  UIADD3 UR16, UR32, 0x3800, URZ ;  /* 0x0000380020107890 */ /* 0x000fe4000fffe03f */
[----:B------:R-:W-:Y:S01]  /*8470*/  UIADD3 UR32, UR32, 0x4000, URZ ;  /* 0x0000400020207890 */ /* 0x000fe2000fffe03f */
[----:B------:R-:W-:Y:S01]  /*8480*/  UMOV UR19, UR27 ;  /* 0x0000001b00137c82 */ /* 0x000fe20008000000 */
[----:B------:R-:W-:Y:S01]  /*8490*/  UMOV UR17, UR25 ;  /* 0x0000001900117c82 */ /* 0x000fe20008000000 */
[----:B------:R-:W-:Y:S01]  /*84a0*/  UMOV UR34, 0x20 ;  /* 0x0000002000227882 */ /* 0x000fe20000000000 */
[----:B------:R-:W-:Y:S01]  /*84b0*/  UMOV UR35, UR27 ;  /* 0x0000001b00237c82 */ /* 0x000fe20008000000 */
[----:B------:R1:W-:Y:S01]  /*84c0*/  UTMALDG.4D [UR24], [UR6], desc[UR8] ;  /* 0x00000818060075b4 */ /* 0x0003e20008019000 */
[----:B------:R-:W-:Y:S01]  /*84d0*/  UMOV UR33, UR25 ;  /* 0x0000001900217c82 */ /* 0x000fe20008000000 */
[----:B------:R1:W-:Y:S02]  /*84e0*/  UTMALDG.4D [UR16], [UR6], desc[UR8] ;  /* 0x00000810060075b4 */ /* 0x0003e40008019000 */
[----:B------:R1:W-:Y:S02]  /*84f0*/  UTMALDG.4D [UR32], [UR6], desc[UR8] ;  /* 0x00000820060075b4 */ /* 0x0003e40008019000 */
[----:B-1----:R-:W-:Y:S01]  /*8500*/  NOP ;  /* 0x0000000000007918 */ /* 0x002fe20000000000 */
.L_x_87:
[----:B------:R-:W-:Y:S05]  /*8510*/  BSYNC B0 ;  /* 0x0000000000007941 */ /* 0x000fea0003800000 */
.L_x_86:
[----:B------:R-:W-:-:S13]  /*8520*/  ISETP.GE.AND P0, PT, R3, 0x41, PT ;  /* 0x000000410300780c */ /* 0x000fda0003f06270 */
[----:B------:R-:W-:Y:S05]  /*8530*/  @!P0 EXIT ;  /* 0x000000000000894d */ /* 0x000fea0003800000 */
[----:B------:R-:W-:Y:S01]  /*8540*/  IADD3 R3, R3, 0x3f, RZ ;  /* 0x0000003f03037810 */ /* 0x000fe20007ffe0ff */
[----:B------:R-:W-:Y:S01]  /*8550*/  BSSY B0, `(.L_x_91) ;  /* 0x0000077000007945 */ /* 0x000fe20003800000 */
[----:B------:R-:W-:Y:S02]  /*8560*/  LOP3.LUT P0, RZ, R0, 0x1f, RZ, 0xc0, !PT ;  /* 0x0000001f00ff7812 */ /* 0x000fe4000780c0ff */
[----:B------:R-:W-:Y:S02]  /*8570*/  SHF.R.S32.HI R0, RZ, 0x1f, R3 ;  /* 0x0000001fff007819 */ /* 0x000fe40000011403 */
[----:B------:R-:W-:Y:S02]  /*8580*/  PLOP3.LUT P0, PT, P0, P2, PT, 0x2a, 0x0 ;  /* 0x000000000000781c */ /* 0x000fe40000704572 */
[----:B------:R-:W-:Y:S01]  /*8590*/  LEA.HI R0, R0, R3, RZ, 0x6 ;  /* 0x0000000300007211 */ /* 0x000fe200078f30ff */
[----:B------:R-:W-:-:S03]  /*85a0*/  IMAD.U32 R3, RZ, RZ, UR4 ;  /* 0x00000004ff037e24 */ /* 0x000fc6000f8e00ff */
[----:B------:R-:W-:Y:S02]  /*85b0*/  SHF.R.S32.HI R4, RZ, 0x6, R0 ;  /* 0x00000006ff047819 */ /* 0x000fe40000011400 */
[----:B------:R-:W-:Y:S01]  /*85c0*/  LOP3.LUT R0, R3, 0x2, RZ, 0xfc, !PT ;  /* 0x0000000203007812 */ /* 0x000fe200078efcff */
[----:B------:R-:W-:Y:S01]  /*85d0*/  IMAD.MOV.U32 R3, RZ, RZ, 0x1 ;  /* 0x00000001ff037424 */ /* 0x000fe200078e00ff */
[----:B------:R-:W-:-:S07]  /*85e0*/  SHF.L.U32 R4, R4, 0x1, RZ ;  /* 0x0000000104047819 */ /* 0x000fce00000006ff */
.L_x_102:
[----:B------:R-:W-:Y:S04]  /*85f0*/  BSSY B1, `(.L_x_92) ;  /* 0x0000033000017945 */ /* 0x000fe80003800000 */
[----:B------:R-:W-:Y:S05]  /*8600*/  @!P3 BRA `(.L_x_93) ;  /* 0x0000000000c4b947 */ /* 0x000fea0003800000 */
[----:B------:R-:W1:Y:S01]  /*8610*/  S2R R6, SR_CgaCtaId ;  /* 0x0000000000067919 */ /* 0x000e620000008800 */
[----:B------:R-:W-:-:S04]  /*8620*/  MOV R5, 0x400 ;  /* 0x0000040000057802 */ /* 0x000fc80000000f00 */
[----:B-1----:R-:W-:Y:S02]  /*8630*/  LEA R7, R6, R5, 0x18 ;  /* 0x0000000506077211 */ /* 0x002fe400078ec0ff */
[----:B------:R-:W-:Y:S02]  /*8640*/  SHF.L.U32 R5, R3, 0x1f, RZ ;  /* 0x0000001f03057819 */ /* 0x000fe400000006ff */
[----:B------:R-:W-:-:S04]  /*8650*/  LEA R6, R2, R7, 0x3 ;  /* 0x0000000702067211 */ /* 0x000fc800078e18ff */
[----:B------:R-:W1:Y:S02]  /*8660*/  SYNCS.PHASECHK.TRANS64.TRYWAIT P4, [R6+URZ+0xa828], R5 ;  /* 0x00a82805060075a7 */ /* 0x000e64000808017f */
[----:B-1----:R-:W-:Y:S05]  /*8670*/  @!P4 BRA `(.L_x_94) ;  /* 0x0000000800c0c947 */ /* 0x002fea0003800000 */
.L_x_114:
[----:B-1----:R-:W-:-:S04]  /*8680*/  @P2 IMAD.MOV.U32 R5, RZ, RZ, 0x1800 ;  /* 0x00001800ff052424 */ /* 0x002fc800078e00ff */
[----:B------:R1:W-:Y:S02]  /*8690*/  @P2 SYNCS.ARRIVE.TRANS64 RZ, [R6+URZ+0xa800], R5 ;  /* 0x00a8000506ff29a7 */ /* 0x0003e4000800003f */
[----:B-1----:R-:W-:-:S04]  /*86a0*/  PRMT R5, R0, 0x9910, RZ ;  /* 0x0000991000057816 */ /* 0x002fc800000000ff */
[----:B------:R-:W-:-:S13]  /*86b0*/  ISETP.NE.AND P4, PT, R5, 0x2, PT ;  /* 0x000000020500780c */ /* 0x000fda0003f85270 */
[----:B------:R-:W-:Y:S05]  /*86c0*/  @P4 BRA `(.L_x_95) ;  /* 0x0000000000044947 */ /* 0x000fea0003800000 */
[----:B------:R-:W-:Y:S01]  /*86d0*/  BPT.TRAP 0x1 ;  /* 0x000000040000795c */ /* 0x000fe20000300000 */
.L_x_95:
[----:B------:R-:W-:Y:S05]  /*86e0*/  @P0 BRA `(.L_x_96) ;  /* 0x0000000000040947 */ /* 0x000fea0003800000 */
[----:B------:R-:W-:Y:S01]  /*86f0*/  BPT.TRAP 0x1 ;  /* 0x000000040000795c */ /* 0x000fe20000300000 */
.L_x_96:
[----:B------:R-:W-:Y:S01]  /*8700*/  IMAD R7, R2, 0x1800, R7 ;  /* 0x0000180002077824 */ /* 0x000fe200078e0207 */
[----:B------:R-:W-:Y:S01]  /*8710*/  R2UR UR33, R6 ;  /* 0x00000000062172ca */ /* 0x000fe200000e0000 */
[----:B------:R-:W-:Y:S01]  /*8720*/  ULDC.64 UR6, c[0x0][0x198] ;  /* 0x0000660000067ab9 */ /* 0x000fe20000000a00 */
[----:B------:R-:W-:Y:S01]  /*8730*/  R2UR UR35, R8 ;  /* 0x00000000082372ca */ /* 0x000fe200000e0000 */
[----:B------:R-:W-:Y:S01]  /*8740*/  UIADD3 UR6, UP0, UR6, 0x1f0, URZ ;  /* 0x000001f006067890 */ /* 0x000fe2000ff1e03f */
[----:B------:R-:W-:Y:S01]  /*8750*/  R2UR UR16, R7 ;  /* 0x00000000071072ca */ /* 0x000fe200000e0000 */
[----:B------:R-:W-:Y:S01]  /*8760*/  UMOV UR8, 0x0 ;  /* 0x0000000000087882 */ /* 0x000fe20000000000 */
[----:B------:R-:W-:Y:S01]  /*8770*/  UMOV UR9, 0x10000000 ;  /* 0x1000000000097882 */ /* 0x000fe20000000000 */
[----:B------:R-:W-:Y:S01]  /*8780*/  UIADD3.X UR7, URZ, UR7, URZ, UP0, !UPT ;  /* 0x000000073f077290 */ /* 0x000fe200087fe43f */
[----:B------:R-:W-:Y:S01]  /*8790*/  IADD3 R5, R2, 0x1, RZ ;  /* 0x0000000102057810 */ /* 0x000fe20007ffe0ff */
[----:B------:R-:W-:Y:S01]  /*87a0*/  UMOV UR34, URZ ;  /* 0x0000003f00227c82 */ /* 0x000fe20008000000 */
[----:B------:R-:W-:Y:S01]  /*87b0*/  UMOV UR26, 0x10 ;  /* 0x00000010001a7882 */ /* 0x000fe20000000000 */
[----:B------:R-:W-:Y:S01]  /*87c0*/  UMOV UR28, UR36 ;  /* 0x00000024001c7c82 */ /* 0x000fe20008000000 */
[----:B------:R-:W-:Y:S01]  /*87d0*/  UMOV UR29, UR37 ;  /* 0x00000025001d7c82 */ /* 0x000fe20008000000 */
[----:B------:R-:W-:Y:S01]  /*87e0*/  UIADD3 UR33, UR33, 0xa800, URZ ;  /* 0x0000a80021217890 */ /* 0x000fe2000fffe03f */
[----:B------:R-:W-:Y:S01]  /*87f0*/  ISETP.NE.AND P4, PT, R5, 0x5, PT ;  /* 0x000000050500780c */ /* 0x000fe20003f85270 */
[----:B------:R-:W-:-:S02]  /*8800*/  USHF.L.U32 UR35, UR35, 0x6, URZ ;  /* 0x0000000623237899 */ /* 0x000fc4000800063f */
[----:B------:R-:W-:Y:S01]  /*8810*/  UIADD3 UR32, UR16, 0x3000, URZ ;  /* 0x0000300010207890 */ /* 0x000fe2000fffe03f */
[----:B------:R-:W-:Y:S01]  /*8820*/  SEL R2, RZ, 0x1, P4 ;  /* 0x00000001ff027807 */ /* 0x000fe20002000000 */
[----:B------:R-:W-:Y:S02]  /*8830*/  UIADD3 UR24, UR16, 0x3800, URZ ;  /* 0x0000380010187890 */ /* 0x000fe4000fffe03f */
[----:B------:R-:W-:Y:S01]  /*8840*/  UIADD3 UR16, UR16, 0x4000, URZ ;  /* 0x0000400010107890 */ /* 0x000fe2000fffe03f */
[----:B------:R-:W-:Y:S01]  /*8850*/  LOP3.LUT R3, R3, R2, RZ, 0x3c, !PT ;  /* 0x0000000203037212 */ /* 0x000fe200078e3cff */
[----:B------:R-:W-:Y:S01]  /*8860*/  UMOV UR25, UR33 ;  /* 0x0000002100197c82 */ /* 0x000fe20008000000 */
[----:B------:R-:W-:Y:S01]  /*8870*/  UMOV UR27, UR35 ;  /* 0x00000023001b7c82 */ /* 0x000fe20008000000 */
[----:B------:R-:W-:Y:S01]  /*8880*/  UMOV UR18, 0x20 ;  /* 0x0000002000127882 */ /* 0x000fe20000000000 */
[----:B------:R-:W-:Y:S01]  /*8890*/  UMOV UR20, UR36 ;  /* 0x0000002400147c82 */ /* 0x000fe20008000000 */
[----:B------:R-:W-:Y:S01]  /*88a0*/  UMOV UR21, UR37 ;  /* 0x0000002500157c82 */ /* 0x000fe20008000000 */
[----:B------:R-:W-:Y:S01]  /*88b0*/  UMOV UR17, UR33 ;  /* 0x0000002100117c82 */ /* 0x000fe20008000000 */
[----:B------:R-:W-:Y:S01]  /*88c0*/  UMOV UR19, UR35 ;  /* 0x0000002300137c82 */ /* 0x000fe20008000000 */
[----:B------:R1:W-:Y:S01]  /*88d0*/  UTMALDG.4D [UR32], [UR6], desc[UR8] ;  /* 0x00000820060075b4 */ /* 0x0003e20008019000 */
[----:B------:R-:W-:Y:S01]  /*88e0*/  SEL R2, R5, RZ, P4 ;  /* 0x000000ff05027207 */ /* 0x000fe20002000000 */
[----:B------:R1:W-:Y:S01]  /*88f0*/  UTMALDG.4D [UR24], [UR6], desc[UR8] ;  /* 0x00000818060075b4 */ /* 0x0003e20008019000 */
[----:B------:R1:W-:Y:S02]  /*8900*/  UTMALDG.4D [UR16], [UR6], desc[UR8] ;  /* 0x00000810060075b4 */ /* 0x0003e40008019000 */
[----:B-1----:R-:W-:-:S03]  /*8910*/  NOP ;  /* 0x0000000000007918 */ /* 0x002fc60000000000 */
.L_x_93:
[----:B------:R-:W-:Y:S05]  /*8920*/  BSYNC B1 ;  /* 0x0000000000017941 */ /* 0x000fea0003800000 */
.L_x_92:
[----:B------:R-:W-:Y:S01]  /*8930*/  ISETP.LT.OR P4, PT, R4, 0x4, !P3 ;  /* 0x000000040400780c */ /* 0x000fe20005f81670 */
[----:B------:R-:W-:-:S12]  /*8940*/  BSSY B1, `(.L_x_97) ;  /* 0x0000034000017945 */ /* 0x000fd80003800000 */
[----:B------:R-:W-:Y:S05]  /*8950*/  @P4 BRA `(.L_x_98) ;  /* 0x0000000000c84947 */ /* 0x000fea0003800000 */
[----:B------:R-:W1:Y:S01]  /*8960*/  S2R R6, SR_CgaCtaId ;  /* 0x0000000000067919 */ /* 0x000e620000008800 */
[----:B------:R-:W-:Y:S02]  /*8970*/  MOV R5, 0x400 ;  /* 0x0000040000057802 */ /* 0x000fe40000000f00 */
[----:B------:R-:W-:Y:S02]  /*8980*/  SHF.L.U32 R7, R3, 0x1f, RZ ;  /* 0x0000001f03077819 */ /* 0x000fe400000006ff */
[----:B-1----:R-:W-:-:S05]  /*8990*/  LEA R5, R6, R5, 0x18 ;  /* 0x0000000506057211 */ /* 0x002fca00078ec0ff */
[----:B------:R-:W-:-:S04]  /*89a0*/  IMAD R6, R2, 0x8, R5 ;  /* 0x0000000802067824 */ /* 0x000fc800078e0205 */
[----:B------:R-:W1:Y:S02]  /*89b0*/  SYNCS.PHASECHK.TRANS64.TRYWAIT P4, [R6+URZ+0xa828], R7 ;  /* 0x00a82807060075a7 */ /* 0x000e64000808017f */
[----:B-1----:R-:W-:Y:S05]  /*89c0*/  @!P4 BRA `(.L_x_99) ;  /* 0x000000080000c947 */ /* 0x002fea0003800000 */
.L_x_115:
[----:B-1----:R-:W-:-:S04]  /*89d0*/  @P1 MOV R7, 0x1800 ;  /* 0x0000180000071802 */ /* 0x002fc80000000f00 */
[----:B------:R1:W-:Y:S02]  /*89e0*/  @P1 SYNCS.ARRIVE.TRANS64 RZ, [R6+URZ+0xa800], R7 ;  /* 0x00a8000706ff19a7 */ /* 0x0003e4000800003f */
[----:B-1----:R-:W-:-:S04]  /*89f0*/  PRMT R7, R0, 0x9910, RZ ;  /* 0x0000991000077816 */ /* 0x002fc800000000ff */
[----:B------:R-:W-:-:S13]  /*8a00*/  ISETP.NE.AND P4, PT, R7, 0x2, PT ;  /* 0x000000020700780c */ /* 0x000fda0003f85270 */
[----:B------:R-:W-:Y:S05]  /*8a10*/  @P4 BRA `(.L_x_100) ;  /* 0x0000000000044947 */ /* 0x000fea0003800000 */
[----:B------:R-:W-:Y:S01]  /*8a20*/  BPT.TRAP 0x1 ;  /* 0x000000040000795c */ /* 0x000fe20000300000 */
.L_x_100:
[----:B------:R-:W-:Y:S05]  /*8a30*/  @P0 BRA `(.L_x_101) ;  /* 0x0000000000040947 */ /* 0x000fea0003800000 */
[----:B------:R-:W-:Y:S01]  /*8a40*/  BPT.TRAP 0x1 ;  /* 0x000000040000795c */ /* 0x000fe20000300000 */
.L_x_101:
        /* <DEDUP_REMOVED lines=9> */
[----:B------:R-:W-:Y:S01]  /*8ae0*/  VIADD R2, R2, 0x1 ;  /* 0x0000000102027836 */ /* 0x000fe20000000000 */
[----:B------:R-:W-:Y:S01]  /*8af0*/  UMOV UR34, URZ ;  /* 0x0000003f00227c82 */ /* 0x000fe20008000000 */
[----:B------:R-:W-:Y:S01]  /*8b00*/  UMOV UR26, 0x10 ;  /* 0x00000010001a7882 */ /* 0x000fe20000000000 */
[----:B------:R-:W-:Y:S01]  /*8b10*/  UMOV UR28, UR36 ;  /* 0x00000024001c7c82 */ /* 0x000fe20008000000 */
[----:B------:R-:W-:Y:S01]  /*8b20*/  UMOV UR29, UR37 ;  /* 0x00000025001d7c82 */ /* 0x000fe20008000000 */
[----:B------:R-:W-:Y:S01]  /*8b30*/  UIADD3 UR33, UR33, 0xa800, URZ ;  /* 0x0000a80021217890 */ /* 0x000fe2000fffe03f */
[----:B------:R-:W-:Y:S01]  /*8b40*/  ISETP.NE.AND P4, PT, R2, 0x5, PT ;  /* 0x000000050200780c */ /* 0x000fe20003f85270 */
[----:B------:R-:W-:Y:S01]  /*8b50*/  USHF.L.U32 UR35, UR35, 0x6, URZ ;  /* 0x0000000623237899 */ /* 0x000fe2000800063f */
[----:B------:R-:W-:Y:S01]  /*8b60*/  IADD3 R8, R8, 0x1, RZ ;  /* 0x0000000108087810 */ /* 0x000fe20007ffe0ff */
[----:B------:R-:W-:Y:S01]  /*8b70*/  UIADD3 UR32, UR16, 0x3000, URZ ;  /* 0x0000300010207890 */ /* 0x000fe2000fffe03f */
[----:B------:R-:W-:Y:S01]  /*8b80*/  SEL R6, RZ, 0x1, P4 ;  /* 0x00000001ff067807 */ /* 0x000fe20002000000 */
[----:B------:R-:W-:Y:S01]  /*8b90*/  UIADD3 UR24, UR16, 0x3800, URZ ;  /* 0x0000380010187890 */ /* 0x000fe2000fffe03f */
[----:B------:R-:W-:Y:S01]  /*8ba0*/  SEL R2, R2, RZ, P4 ;  /* 0x000000ff02027207 */ /* 0x000fe20002000000 */
        /* <DEDUP_REMOVED lines=13> */
.L_x_98:
[----:B------:R-:W-:Y:S05]  /*8c80*/  BSYNC B1 ;  /* 0x0000000000017941 */ /* 0x000fea0003800000 */
.L_x_97:
[C---:B------:R-:W-:Y:S01]  /*8c90*/  ISETP.GT.AND P4, PT, R4.reuse, 0x4, PT ;  /* 0x000000040400780c */ /* 0x040fe20003f84270 */
[----:B------:R-:W-:-:S12]  /*8ca0*/  VIADD R4, R4, 0xfffffffe ;  /* 0xfffffffe04047836 */ /* 0x000fd80000000000 */
[----:B------:R-:W-:Y:S05]  /*8cb0*/  @P4 BRA `(.L_x_102) ;  /* 0xfffffff8004c4947 */ /* 0x000fea000383ffff */
[----:B------:R-:W-:Y:S05]  /*8cc0*/  BSYNC B0 ;  /* 0x0000000000007941 */ /* 0x000fea0003800000 */
.L_x_91:
[----:B------:R-:W-:Y:S05]  /*8cd0*/  EXIT ;  /* 0x000000000000794d */ /* 0x000fea0003800000 */
.L_x_15:
[----:B--2---:R-:W-:-:S04]  /*8ce0*/  MOV R3, UR4 ;  /* 0x0000000400037c02 */ /* 0x004fc80008000f00 */
[----:B------:R2:W3:Y:S03]  /*8cf0*/  SYNCS.PHASECHK.TRANS64.TRYWAIT P1, [R3+URZ+0xa850], R2 ;  /* 0x00a85002030075a7 */ /* 0x0004e6000802017f */
[----:B---3--:R-:W-:Y:S05]  /*8d00*/  @!P1 NANOSLEEP.SYNCS 0x989680 ;  /* 0x009896800000995d */ /* 0x008fea0003900000 */
[----:B------:R-:W3:Y:S02]  /*8d10*/  @!P1 SYNCS.PHASECHK.TRANS64 P1, [R3+URZ+0xa850], R2 ;  /* 0x00a85002030095a7 */ /* 0x000ee4000802007f */
[----:B---3--:R-:W-:Y:S05]  /*8d20*/  @!P1 BRA `(.L_x_15) ;  /* 0xfffffffc00ec9947 */ /* 0x008fea000383ffff */
[----:B------:R-:W-:Y:S05]  /*8d30*/  BRA `(.L_x_103) ;  /* 0xffffff8000247947 */ /* 0x000fea000383ffff */
.L_x_17:
[----:B--2---:R-:W-:-:S04]  /*8d40*/  IMAD.U32 R2, RZ, RZ, UR36 ;  /* 0x00000024ff027e24 */ /* 0x004fc8000f8e00ff */
[----:B------:R2:W3:Y:S03]  /*8d50*/  SYNCS.PHASECHK.TRANS64.TRYWAIT P1, [R2+URZ+0xa800], R7 ;  /* 0x00a80007020075a7 */ /* 0x0004e6000802017f */
[----:B---3--:R-:W-:Y:S05]  /*8d60*/  @!P1 NANOSLEEP.SYNCS 0x989680 ;  /* 0x009896800000995d */ /* 0x008fea0003900000 */
[----:B------:R-:W3:Y:S02]  /*8d70*/  @!P1 SYNCS.PHASECHK.TRANS64 P1, [R2+URZ+0xa800], R7 ;  /* 0x00a80007020095a7 */ /* 0x000ee4000802007f */
[----:B---3--:R-:W-:Y:S05]  /*8d80*/  @!P1 BRA `(.L_x_17) ;  /* 0xfffffffc00ec9947 */ /* 0x008fea000383ffff */
[----:B------:R-:W-:Y:S05]  /*8d90*/  BRA `(.L_x_104) ;  /* 0xffffff80002c7947 */ /* 0x000fea000383ffff */
.L_x_18:
[----:B--2---:R-:W-:-:S04]  /*8da0*/  MOV R3, UR19 ;  /* 0x0000001300037c02 */ /* 0x004fc80008000f00 */
[----:B------:R2:W3:Y:S03]  /*8db0*/  SYNCS.PHASECHK.TRANS64.TRYWAIT P1, [R3+URZ+-0x8], R2 ;  /* 0xfffff802030075a7 */ /* 0x0004e6000802017f */
[----:B---3--:R-:W-:Y:S05]  /*8dc0*/  @!P1 NANOSLEEP.SYNCS 0x989680 ;  /* 0x009896800000995d */ /* 0x008fea0003900000 */
[----:B------:R-:W3:Y:S02]  /*8dd0*/  @!P1 SYNCS.PHASECHK.TRANS64 P1, [R3+URZ+-0x8], R2 ;  /* 0xfffff802030095a7 */ /* 0x000ee4000802007f */
[----:B---3--:R-:W-:Y:S05]  /*8de0*/  @!P1 BRA `(.L_x_18) ;  /* 0xfffffffc00ec9947 */ /* 0x008fea000383ffff */
[----:B------:R-:W-:Y:S05]  /*8df0*/  BRA `(.L_x_105) ;  /* 0xffffff8000287947 */ /* 0x000fea000383ffff */
.L_x_20:
[----:B-1----:R-:W-:-:S04]  /*8e00*/  IMAD.U32 R8, RZ, RZ, UR36 ;  /* 0x00000024ff087e24 */ /* 0x002fc8000f8e00ff */
[----:B------:R1:W2:Y:S03]  /*8e10*/  SYNCS.PHASECHK.TRANS64.TRYWAIT P1, [R8+URZ+0xa808], R7 ;  /* 0x00a80807080075a7 */ /* 0x0002a6000802017f */
[----:B--2---:R-:W-:Y:S05]  /*8e20*/  @!P1 NANOSLEEP.SYNCS 0x989680 ;  /* 0x009896800000995d */ /* 0x004fea0003900000 */
[----:B------:R-:W2:Y:S02]  /*8e30*/  @!P1 SYNCS.PHASECHK.TRANS64 P1, [R8+URZ+0xa808], R7 ;  /* 0x00a80807080095a7 */ /* 0x000ea4000802007f */
[----:B--2---:R-:W-:Y:S05]  /*8e40*/  @!P1 BRA `(.L_x_20) ;  /* 0xfffffffc00ec9947 */ /* 0x004fea000383ffff */
[----:B------:R-:W-:Y:S05]  /*8e50*/  BRA `(.L_x_106) ;  /* 0xffffff9400987947 */ /* 0x000fea000383ffff */
.L_x_25:
[----:B-1----:R-:W-:-:S04]  /*8e60*/  MOV R13, UR6 ;  /* 0x00000006000d7c02 */ /* 0x002fc80008000f00 */
[----:B------:R1:W2:Y:S03]  /*8e70*/  SYNCS.PHASECHK.TRANS64.TRYWAIT P2, [R13+URZ+0xa800], R4 ;  /* 0x00a800040d0075a7 */ /* 0x0002a6000804017f */
[----:B--2---:R-:W-:Y:S05]  /*8e80*/  @!P2 NANOSLEEP.SYNCS 0x989680 ;  /* 0x009896800000a95d */ /* 0x004fea0003900000 */
[----:B------:R-:W2:Y:S02]  /*8e90*/  @!P2 SYNCS.PHASECHK.TRANS64 P2, [R13+URZ+0xa800], R4 ;  /* 0x00a800040d00a5a7 */ /* 0x000ea4000804007f */
[----:B--2---:R-:W-:Y:S05]  /*8ea0*/  @!P2 BRA `(.L_x_25) ;  /* 0xfffffffc00eca947 */ /* 0x004fea000383ffff */
[----:B------:R-:W-:Y:S05]  /*8eb0*/  BRA `(.L_x_107) ;  /* 0xffffff9c00007947 */ /* 0x000fea000383ffff */
.L_x_29:
[----:B-1----:R-:W-:-:S04]  /*8ec0*/  IMAD.U32 R7, RZ, RZ, UR7 ;  /* 0x00000007ff077e24 */ /* 0x002fc8000f8e00ff */
[----:B------:R1:W2:Y:S03]  /*8ed0*/  SYNCS.PHASECHK.TRANS64.TRYWAIT P2, [R7+URZ+0xa800], R8 ;  /* 0x00a80008070075a7 */ /* 0x0002a6000804017f */
[----:B--2---:R-:W-:Y:S05]  /*8ee0*/  @!P2 NANOSLEEP.SYNCS 0x989680 ;  /* 0x009896800000a95d */ /* 0x004fea0003900000 */
[----:B------:R-:W2:Y:S02]  /*8ef0*/  @!P2 SYNCS.PHASECHK.TRANS64 P2, [R7+URZ+0xa800], R8 ;  /* 0x00a800080700a5a7 */ /* 0x000ea4000804007f */
[----:B--2---:R-:W-:Y:S05]  /*8f00*/  @!P2 BRA `(.L_x_29) ;  /* 0xfffffffc00eca947 */ /* 0x004fea000383ffff */
[----:B------:R-:W-:Y:S05]  /*8f10*/  BRA `(.L_x_28) ;  /* 0xffffffac00e47947 */ /* 0x000fea000383ffff */
.L_x_37:
[----:B-1----:R-:W-:-:S04]  /*8f20*/  MOV R11, UR6 ;  /* 0x00000006000b7c02 */ /* 0x002fc80008000f00 */
[----:B------:R1:W2:Y:S03]  /*8f30*/  SYNCS.PHASECHK.TRANS64.TRYWAIT P2, [R11+URZ+0xa800], R4 ;  /* 0x00a800040b0075a7 */ /* 0x0002a6000804017f */
[----:B--2---:R-:W-:Y:S05]  /*8f40*/  @!P2 NANOSLEEP.SYNCS 0x989680 ;  /* 0x009896800000a95d */ /* 0x004fea0003900000 */
[----:B------:R-:W2:Y:S02]  /*8f50*/  @!P2 SYNCS.PHASECHK.TRANS64 P2, [R11+URZ+0xa800], R4 ;  /* 0x00a800040b00a5a7 */ /* 0x000ea4000804007f */
[----:B--2---:R-:W-:Y:S05]  /*8f60*/  @!P2 BRA `(.L_x_37) ;  /* 0xfffffffc00eca947 */ /* 0x004fea000383ffff */
[----:B------:R-:W-:Y:S05]  /*8f70*/  BRA `(.L_x_108) ;  /* 0xffffffb400847947 */ /* 0x000fea000383ffff */
.L_x_41:
[----:B-1----:R-:W-:-:S04]  /*8f80*/  IMAD.U32 R9, RZ, RZ, UR7 ;  /* 0x00000007ff097e24 */ /* 0x002fc8000f8e00ff */
[----:B------:R1:W2:Y:S03]  /*8f90*/  SYNCS.PHASECHK.TRANS64.TRYWAIT P2, [R9+URZ+0xa800], R18 ;  /* 0x00a80012090075a7 */ /* 0x0002a6000804017f */
[----:B--2---:R-:W-:Y:S05]  /*8fa0*/  @!P2 NANOSLEEP.SYNCS 0x989680 ;  /* 0x009896800000a95d */ /* 0x004fea0003900000 */
[----:B------:R-:W2:Y:S02]  /*8fb0*/  @!P2 SYNCS.PHASECHK.TRANS64 P2, [R9+URZ+0xa800], R18 ;  /* 0x00a800120900a5a7 */ /* 0x000ea4000804007f */
[----:B--2---:R-:W-:Y:S05]  /*8fc0*/  @!P2 BRA `(.L_x_41) ;  /* 0xfffffffc00eca947 */ /* 0x004fea000383ffff */
[----:B------:R-:W-:Y:S05]  /*8fd0*/  BRA `(.L_x_40) ;  /* 0xffffffcc006c7947 */ /* 0x000fea000383ffff */
.L_x_57:
[----:B-1----:R-:W-:-:S04]  /*8fe0*/  MOV R3, UR19 ;  /* 0x0000001300037c02 */ /* 0x002fc80008000f00 */
[----:B------:R1:W2:Y:S03]  /*8ff0*/  SYNCS.PHASECHK.TRANS64.TRYWAIT P0, [R3+URZ+0x8], R0 ;  /* 0x00000800030075a7 */ /* 0x0002a6000800017f */
[----:B--2---:R-:W-:Y:S05]  /*9000*/  @!P0 NANOSLEEP.SYNCS 0x989680 ;  /* 0x009896800000895d */ /* 0x004fea0003900000 */
[----:B------:R-:W2:Y:S02]  /*9010*/  @!P0 SYNCS.PHASECHK.TRANS64 P0, [R3+URZ+0x8], R0 ;  /* 0x00000800030085a7 */ /* 0x000ea4000800007f */
[----:B--2---:R-:W-:Y:S05]  /*9020*/  @!P0 BRA `(.L_x_57) ;  /* 0xfffffffc00ec8947 */ /* 0x004fea000383ffff */
[----:B------:R-:W-:Y:S05]  /*9030*/  BRA `(.L_x_109) ;  /* 0xffffffd800487947 */ /* 0x000fea000383ffff */
.L_x_73:
[----:B--2---:R2:W4:Y:S02]  /*9040*/  SYNCS.PHASECHK.TRANS64.TRYWAIT P0, [R4+URZ+0xa860], R3 ;  /* 0x00a86003040075a7 */ /* 0x004524000800017f */
[----:B----4-:R-:W-:Y:S05]  /*9050*/  @!P0 NANOSLEEP.SYNCS 0x989680 ;  /* 0x009896800000895d */ /* 0x010fea0003900000 */
[----:B------:R-:W4:Y:S02]  /*9060*/  @!P0 SYNCS.PHASECHK.TRANS64 P0, [R4+URZ+0xa860], R3 ;  /* 0x00a86003040085a7 */ /* 0x000f24000800007f */
[----:B----4-:R-:W-:Y:S05]  /*9070*/  @!P0 BRA `(.L_x_73) ;  /* 0xfffffffc00f08947 */ /* 0x010fea000383ffff */
[----:B------:R-:W-:Y:S05]  /*9080*/  BRA `(.L_x_110) ;  /* 0xffffffe800147947 */ /* 0x000fea000383ffff */
.L_x_78:
[----:B-1----:R1:W2:Y:S02]  /*9090*/  SYNCS.PHASECHK.TRANS64.TRYWAIT P0, [R2+URZ+0xa828], R5 ;  /* 0x00a82805020075a7 */ /* 0x0022a4000800017f */
[----:B--2---:R-:W-:Y:S05]  /*90a0*/  @!P0 NANOSLEEP.SYNCS 0x989680 ;  /* 0x009896800000895d */ /* 0x004fea0003900000 */
[----:B------:R-:W2:Y:S02]  /*90b0*/  @!P0 SYNCS.PHASECHK.TRANS64 P0, [R2+URZ+0xa828], R5 ;  /* 0x00a82805020085a7 */ /* 0x000ea4000800007f */
[----:B--2---:R-:W-:Y:S05]  /*90c0*/  @!P0 BRA `(.L_x_78) ;  /* 0xfffffffc00f08947 */ /* 0x004fea000383ffff */
[----:B------:R-:W-:Y:S05]  /*90d0*/  BRA `(.L_x_111) ;  /* 0xffffffe800c87947 */ /* 0x000fea000383ffff */
.L_x_83:
[----:B-1----:R1:W2:Y:S02]  /*90e0*/  SYNCS.PHASECHK.TRANS64.TRYWAIT P0, [R5+URZ+0xa860], R6 ;  /* 0x00a86006050075a7 */ /* 0x0022a4000800017f */
[----:B--2---:R-:W-:Y:S05]  /*90f0*/  @!P0 NANOSLEEP.SYNCS 0x989680 ;  /* 0x009896800000895d */ /* 0x004fea0003900000 */
[----:B------:R-:W2:Y:S02]  /*9100*/  @!P0 SYNCS.PHASECHK.TRANS64 P0, [R5+URZ+0xa860], R6 ;  /* 0x00a86006050085a7 */ /* 0x000ea4000800007f */
[----:B--2---:R-:W-:Y:S05]  /*9110*/  @!P0 BRA `(.L_x_83) ;  /* 0xfffffffc00f08947 */ /* 0x004fea000383ffff */
[----:B------:R-:W-:Y:S05]  /*9120*/  BRA `(.L_x_112) ;  /* 0xffffffec007c7947 */ /* 0x000fea000383ffff */
.L_x_88:
[----:B-1----:R1:W2:Y:S02]  /*9130*/  SYNCS.PHASECHK.TRANS64.TRYWAIT P0, [R4+URZ+0xa828], R7 ;  /* 0x00a82807040075a7 */ /* 0x0022a4000800017f */
[----:B--2---:R-:W-:Y:S05]  /*9140*/  @!P0 NANOSLEEP.SYNCS 0x989680 ;  /* 0x009896800000895d */ /* 0x004fea0003900000 */
[----:B------:R-:W2:Y:S02]  /*9150*/  @!P0 SYNCS.PHASECHK.TRANS64 P0, [R4+URZ+0xa828], R7 ;  /* 0x00a82807040085a7 */ /* 0x000ea4000800007f */
[----:B--2---:R-:W-:Y:S05]  /*9160*/  @!P0 BRA `(.L_x_88) ;  /* 0xfffffffc00f08947 */ /* 0x004fea000383ffff */
[----:B------:R-:W-:Y:S05]  /*9170*/  BRA `(.L_x_113) ;  /* 0xfffffff0003c7947 */ /* 0x000fea000383ffff */
.L_x_94:
[----:B-1----:R1:W2:Y:S02]  /*9180*/  SYNCS.PHASECHK.TRANS64.TRYWAIT P4, [R6+URZ+0xa828], R5 ;  /* 0x00a82805060075a7 */ /* 0x0022a4000808017f */
[----:B--2---:R-:W-:Y:S05]  /*9190*/  @!P4 NANOSLEEP.SYNCS 0x989680 ;  /* 0x009896800000c95d */ /* 0x004fea0003900000 */
[----:B------:R-:W2:Y:S02]  /*91a0*/  @!P4 SYNCS.PHASECHK.TRANS64 P4, [R6+URZ+0xa828], R5 ;  /* 0x00a828050600c5a7 */ /* 0x000ea4000808007f */
[----:B--2---:R-:W-:Y:S05]  /*91b0*/  @!P4 BRA `(.L_x_94) ;  /* 0xfffffffc00f0c947 */ /* 0x004fea000383ffff */
[----:B------:R-:W-:Y:S05]  /*91c0*/  BRA `(.L_x_114) ;  /* 0xfffffff4002c7947 */ /* 0x000fea000383ffff */
.L_x_99:
[----:B-1----:R1:W2:Y:S02]  /*91d0*/  SYNCS.PHASECHK.TRANS64.TRYWAIT P4, [R6+URZ+0xa828], R7 ;  /* 0x00a82807060075a7 */ /* 0x0022a4000808017f */
[----:B--2---:R-:W-:Y:S05]  /*91e0*/  @!P4 NANOSLEEP.SYNCS 0x989680 ;  /* 0x009896800000c95d */ /* 0x004fea0003900000 */
[----:B------:R-:W2:Y:S02]  /*91f0*/  @!P4 SYNCS.PHASECHK.TRANS64 P4, [R6+URZ+0xa828], R7 ;  /* 0x00a828070600c5a7 */ /* 0x000ea4000808007f */
[----:B--2---:R-:W-:Y:S05]  /*9200*/  @!P4 BRA `(.L_x_99) ;  /* 0xfffffffc00f0c947 */ /* 0x004fea000383ffff */
[----:B------:R-:W-:Y:S05]  /*9210*/  BRA `(.L_x_115) ;  /* 0xfffffff400ec7947 */ /* 0x000fea000383ffff */
        .weak           $__internal_0_$__cuda_sm20_rcp_rn_f32_slowpath
        .type           $__internal_0_$__cuda_sm20_rcp_rn_f32_slowpath,@function
        .size           $__internal_0_$__cuda_sm20_rcp_rn_f32_slowpath,(.L_x_121 - $__internal_0_$__cuda_sm20_rcp_rn_f32_slowpath)
$__internal_0_$__cuda_sm20_rcp_rn_f32_slowpath:
[----:B------:R-:W-:Y:S01]  /*9220*/  IMAD.SHL.U32 R0, R2, 0x2, RZ ;  /* 0x0000000202007824 */ /* 0x000fe200078e00ff */
[----:B------:R-:W-:Y:S04]  /*9230*/  BSSY B2, `(.L_x_116) ;  /* 0x0000030000027945 */ /* 0x000fe80003800000 */
[----:B------:R-:W-:-:S04]  /*9240*/  SHF.R.U32.HI R18, RZ, 0x18, R0 ;  /* 0x00000018ff127819 */ /* 0x000fc80000011600 */
[----:B------:R-:W-:-:S13]  /*9250*/  ISETP.NE.U32.AND P0, PT, R18, RZ, PT ;  /* 0x000000ff1200720c */ /* 0x000fda0003f05070 */
[----:B------:R-:W-:Y:S05]  /*9260*/  @P0 BRA `(.L_x_117) ;  /* 0x0000000000280947 */ /* 0x000fea0003800000 */
[----:B------:R-:W-:-:S04]  /*9270*/  SHF.L.U32 R0, R2, 0x1, RZ ;  /* 0x0000000102007819 */ /* 0x000fc800000006ff */
[----:B------:R-:W-:-:S13]  /*9280*/  ISETP.NE.AND P0, PT, R0, RZ, PT ;  /* 0x000000ff0000720c */ /* 0x000fda0003f05270 */
[----:B------:R-:W-:Y:S01]  /*9290*/  @P0 FFMA R10, R2, 1.84467440737095516160e+19, RZ ;  /* 0x5f800000020a0823 */ /* 0x000fe200000000ff */
[----:B------:R-:W-:Y:S08]  /*92a0*/  @!P0 MUFU.RCP R3, R2 ;  /* 0x0000000200038308 */ /* 0x000ff00000001000 */
[----:B------:R-:W1:Y:S02]  /*92b0*/  @P0 MUFU.RCP R13, R10 ;  /* 0x0000000a000d0308 */ /* 0x000e640000001000 */
[----:B-1----:R-:W-:-:S04]  /*92c0*/  @P0 FFMA R0, R10, R13, -1 ;  /* 0xbf8000000a000423 */ /* 0x002fc8000000000d */
[----:B------:R-:W-:-:S04]  /*92d0*/  @P0 FADD.FTZ R0, -R0, -RZ ;  /* 0x800000ff00000221 */ /* 0x000fc80000010100 */
[----:B------:R-:W-:-:S04]  /*92e0*/  @P0 FFMA R0, R13, R0, R13 ;  /* 0x000000000d000223 */ /* 0x000fc8000000000d */
[----:B------:R-:W-:Y:S01]  /*92f0*/  @P0 FFMA R3, R0, 1.84467440737095516160e+19, RZ ;  /* 0x5f80000000030823 */ /* 0x000fe200000000ff */
[----:B------:R-:W-:Y:S06]  /*9300*/  BRA `(.L_x_118) ;  /* 0x0000000000887947 */ /* 0x000fec0003800000 */
.L_x_117:
[----:B------:R-:W-:-:S05]  /*9310*/  VIADD R19, R18, 0xffffff03 ;  /* 0xffffff0312137836 */ /* 0x000fca0000000000 */
[----:B------:R-:W-:-:S13]  /*9320*/  ISETP.GT.U32.AND P0, PT, R19, 0x1, PT ;  /* 0x000000011300780c */ /* 0x000fda0003f04070 */
[----:B------:R-:W-:Y:S05]  /*9330*/  @P0 BRA `(.L_x_119) ;  /* 0x0000000000780947 */ /* 0x000fea0003800000 */
[----:B------:R-:W-:Y:S02]  /*9340*/  LOP3.LUT R0, R2, 0x7fffff, RZ, 0xc0, !PT ;  /* 0x007fffff02007812 */ /* 0x000fe400078ec0ff */
[----:B------:R-:W-:Y:S02]  /*9350*/  MOV R14, 0x3 ;  /* 0x00000003000e7802 */ /* 0x000fe40000000f00 */
[----:B------:R-:W-:Y:S02]  /*9360*/  LOP3.LUT R0, R0, 0x3f800000, RZ, 0xfc, !PT ;  /* 0x3f80000000007812 */ /* 0x000fe400078efcff */
[----:B------:R-:W-:Y:S02]  /*9370*/  SHF.L.U32 R14, R14, R19, RZ ;  /* 0x000000130e0e7219 */ /* 0x000fe400000006ff */
[----:B------:R-:W1:Y:S02]  /*9380*/  MUFU.RCP R3, R0 ;  /* 0x0000000000037308 */ /* 0x000e640000001000 */
[----:B-1----:R-:W-:-:S04]  /*9390*/  FFMA R10, R0, R3, -1 ;  /* 0xbf800000000a7423 */ /* 0x002fc80000000003 */
[----:B------:R-:W-:-:S04]  /*93a0*/  FADD.FTZ R10, -R10, -RZ ;  /* 0x800000ff0a0a7221 */ /* 0x000fc80000010100 */
[CCC-:B------:R-:W-:Y:S01]  /*93b0*/  FFMA.RM R12, R3.reuse, R10.reuse, R3.reuse ;  /* 0x0000000a030c7223 */ /* 0x1c0fe20000004003 */
[----:B------:R-:W-:-:S04]  /*93c0*/  FFMA.RP R13, R3, R10, R3 ;  /* 0x0000000a030d7223 */ /* 0x000fc80000008003 */
[C---:B------:R-:W-:Y:S02]  /*93d0*/  LOP3.LUT R3, R12.reuse, 0x7fffff, RZ, 0xc0, !PT ;  /* 0x007fffff0c037812 */ /* 0x040fe400078ec0ff */
[----:B------:R-:W-:Y:S02]  /*93e0*/  FSETP.NEU.FTZ.AND P0, PT, R12, R13, PT ;  /* 0x0000000d0c00720b */ /* 0x000fe40003f1d000 */
[----:B------:R-:W-:Y:S02]  /*93f0*/  LOP3.LUT R3, R3, 0x800000, RZ, 0xfc, !PT ;  /* 0x0080000003037812 */ /* 0x000fe400078efcff */
[----:B------:R-:W-:Y:S02]  /*9400*/  SEL R10, RZ, 0xffffffff, !P0 ;  /* 0xffffffffff0a7807 */ /* 0x000fe40004000000 */
[----:B------:R-:W-:-:S03]  /*9410*/  LOP3.LUT R14, R14, R3, RZ, 0xc0, !PT ;  /* 0x000000030e0e7212 */ /* 0x000fc600078ec0ff */
[----:B------:R-:W-:Y:S01]  /*9420*/  IMAD.MOV R10, RZ, RZ, -R10 ;  /* 0x000000ffff0a7224 */ /* 0x000fe200078e0a0a */
[----:B------:R-:W-:-:S04]  /*9430*/  SHF.R.U32.HI R14, RZ, R19, R14 ;  /* 0x00000013ff0e7219 */ /* 0x000fc8000001160e */
[----:B------:R-:W-:Y:S02]  /*9440*/  LOP3.LUT P1, RZ, R10, R19, R3, 0xf8, !PT ;  /* 0x000000130aff7212 */ /* 0x000fe4000782f803 */
[C---:B------:R-:W-:Y:S02]  /*9450*/  LOP3.LUT P0, RZ, R14.reuse, 0x1, RZ, 0xc0, !PT ;  /* 0x000000010eff7812 */ /* 0x040fe4000780c0ff */
[----:B------:R-:W-:-:S04]  /*9460*/  LOP3.LUT P2, RZ, R14, 0x2, RZ, 0xc0, !PT ;  /* 0x000000020eff7812 */ /* 0x000fc8000784c0ff */
[----:B------:R-:W-:Y:S02]  /*9470*/  PLOP3.LUT P0, PT, P0, P1, P2, 0xe0, 0x0 ;  /* 0x000000000000781c */ /* 0x000fe40000703c20 */
[----:B------:R-:W-:Y:S02]  /*9480*/  LOP3.LUT P1, RZ, R2, 0x7fffff, RZ, 0xc0, !PT ;  /* 0x007fffff02ff7812 */ /* 0x000fe4000782c0ff */
[----:B------:R-:W-:-:S04]  /*9490*/  SEL R0, RZ, 0x1, !P0 ;  /* 0x00000001ff007807 */ /* 0x000fc80004000000 */
[----:B------:R-:W-:-:S04]  /*94a0*/  IADD3 R0, -R0, RZ, RZ ;  /* 0x000000ff00007210 */ /* 0x000fc80007ffe1ff */
[----:B------:R-:W-:Y:S01]  /*94b0*/  ISETP.GE.AND P0, PT, R0, RZ, PT ;  /* 0x000000ff0000720c */ /* 0x000fe20003f06270 */
[----:B------:R-:W-:-:S05]  /*94c0*/  VIADD R0, R18, 0xffffff04 ;  /* 0xffffff0412007836 */ /* 0x000fca0000000000 */
[----:B------:R-:W-:-:S07]  /*94d0*/  SHF.R.U32.HI R3, RZ, R0, R3 ;  /* 0x00000000ff037219 */ /* 0x000fce0000011603 */
[----:B------:R-:W-:-:S05]  /*94e0*/  @!P0 IADD3 R3, R3, 0x1, RZ ;  /* 0x0000000103038810 */ /* 0x000fca0007ffe0ff */
[----:B------:R-:W-:-:S05]  /*94f0*/  @!P1 IMAD.SHL.U32 R3, R3, 0x2, RZ ;  /* 0x0000000203039824 */ /* 0x000fca00078e00ff */
[----:B------:R-:W-:Y:S01]  /*9500*/  LOP3.LUT R3, R3, 0x80000000, R2, 0xf8, !PT ;  /* 0x8000000003037812 */ /* 0x000fe200078ef802 */
[----:B------:R-:W-:Y:S06]  /*9510*/  BRA `(.L_x_118) ;  /* 0x0000000000047947 */ /* 0x000fec0003800000 */
.L_x_119:
[----:B------:R1:W2:Y:S02]  /*9520*/  MUFU.RCP R3, R2 ;  /* 0x0000000200037308 */ /* 0x0002a40000001000 */
.L_x_118:
[----:B------:R-:W-:Y:S05]  /*9530*/  BSYNC B2 ;  /* 0x0000000000027941 */ /* 0x000fea0003800000 */
.L_x_116:
[----:B--2---:R-:W-:Y:S01]  /*9540*/  MOV R0, R3 ;  /* 0x0000000300007202 */ /* 0x004fe20000000f00 */
[----:B-1----:R-:W-:Y:S01]  /*9550*/  IMAD.MOV.U32 R2, RZ, RZ, R15 ;  /* 0x000000ffff027224 */ /* 0x002fe200078e000f */
[----:B------:R-:W-:-:S04]  /*9560*/  MOV R3, 0x0 ;  /* 0x0000000000037802 */ /* 0x000fc80000000f00 */
[----:B------:R-:W-:Y:S05]  /*9570*/  RET.REL.NODEC R2 `(_ZN7cutlass13device_kernelINS_4fmha6kernel28FmhaKernelTmaWarpSpecializedINS1_10collective30FmhaMainloopTmaWarpSpecializedINS_10bfloat16_tEffN4cute5tupleIJNS7_1CILi128EEENS9_ILi64EEENS9_ILi48EEEEEENS8_IJiNS9_ILi1EEENS8_IJiiEEEEEESG_SG_NS4_14ResidualFusionEJEEENS4_15FmhaFwdEpilogueIS6_fNS8_IJSB_SC_SB_EEEEENS2_23IndividualTileSchedulerEJEEEEEvNT_6ParamsE) ;  /* 0xffffff6802a07950 */ /* 0x000fea0003c3ffff */
.L_x_120:
[----:B------:R-:W-:-:S00]  /*9580*/  BRA `(.L_x_120) ;  /* 0xfffffffc00fc7947 */ /* 0x000fc0000383ffff */
[----:B------:R-:W-:-:S00]  /*9590*/  NOP ;  /* 0x0000000000007918 */ /* 0x000fc00000000000 */
        /* <DEDUP_REMOVED lines=14> */
.L_x_121:


//--------------------- .nv.global.init           --------------------------
	.section	.nv.global.init,"aw",@progbits
.nv.global.init:
	.type		$str$24,@object
	.size		$str$24,($str$25 - $str$24)
$str$24:
        /*0000*/ 	.byte	0x28, 0x61, 0x64, 0x64, 0x72, 0x65, 0x73, 0x73, 0x20, 0x26, 0x20, 0x6d, 0x61, 0x73, 0x6b, 0x29
        /*0010*/ 	.byte	0x20, 0x3d, 0x3d, 0x20, 0x30, 0x00
	.type		$str$25,@object
	.size		$str$25,(__unnamed_1 - $str$25)
$str$25:
        /*0016*/ 	.byte	0x2f, 0x74, 0x6d, 0x70, 0x2f, 0x63, 0x75, 0x74, 0x6c, 0x61, 0x73, 0x73, 0x5f, 0x73, 0x77, 0x65
        /*0026*/ 	.byte	0x65, 0x70, 0x5f, 0x73, 0x72, 0x63, 0x2f, 0x69, 0x6e, 0x63, 0x6c, 0x75, 0x64, 0x65, 0x2f, 0x63
        /*0036*/ 	.byte	0x75, 0x74, 0x65, 0x2f, 0x70, 0x6f, 0x69, 0x6e, 0x74, 0x65, 0x72, 0x5f, 0x66, 0x6c, 0x61, 0x67
        /*0046*/ 	.byte	0x67, 0x65, 0x64, 0x2e, 0x68, 0x70, 0x70, 0x00
	.type		__unnamed_1,@object
	.size		__unnamed_1,(__unnamed_2 - __unnamed_1)
__unnamed_1:
        /*004e*/ 	.byte	0x61, 0x75, 0x74, 0x6f, 0x20, 0x63, 0x75, 0x74, 0x65, 0x3a, 0x3a, 0x61, 0x73, 0x5f, 0x70, 0x6f
        /* <DEDUP_REMOVED lines=27> */
        /*020e*/ 	.byte	0x31, 0x30, 0x32, 0x34, 0x3e, 0x3e, 0x3e, 0x3e, 0x3e, 0x5d, 0x00
	.type		__unnamed_2,@object
	.size		__unnamed_2,(.L_1 - __unnamed_2)
__unnamed_2:
        /* <DEDUP_REMOVED lines=29> */
.L_1:


//--------------------- .nv.shared._ZN7cutlass13device_kernelINS_4fmha6kernel28FmhaKernelTmaWarpSpecializedINS1_10collective30FmhaMainloopTmaWarpSpecializedINS_10bfloat16_tEffN4cute5tupleIJNS7_1CILi128EEENS9_ILi64EEENS9_ILi48EEEEEENS8_IJiNS9_ILi1EEENS8_IJiiEEEEEESG_SG_NS4_14ResidualFusionEJEEENS4_15FmhaFwdEpilogueIS6_fNS8_IJSB_SC_SB_EEEEENS2_23IndividualTileSchedulerEJEEEEEvNT_6ParamsE --------------------------
	.section	.nv.shared._ZN7cutlass13device_kernelINS_4fmha6kernel28FmhaKernelTmaWarpSpecializedINS1_10collective30FmhaMainloopTmaWarpSpecializedINS_10bfloat16_tEffN4cute5tupleIJNS7_1CILi128EEENS9_ILi64EEENS9_ILi48EEEEEENS8_IJiNS9_ILi1EEENS8_IJiiEEEEEESG_SG_NS4_14ResidualFusionEJEEENS4_15FmhaFwdEpilogueIS6_fNS8_IJSB_SC_SB_EEEEENS2_23IndividualTileSchedulerEJEEEEEvNT_6ParamsE,"aw",@nobits
	.sectionflags	@""
	.align	16
	.zero		1024


//--------------------- .nv.shared.reserved.0     --------------------------
	.section	.nv.shared.reserved.0,"aw",@nobits
	.weak		__nv_reservedSMEM_offset_0_alias
	.size		__nv_reservedSMEM_offset_0_alias, 0, 0
	.other		__nv_reservedSMEM_offset_0_alias,@"STO_CUDA_RESERVED_SHARED STV_DEFAULT"
__nv_reservedSMEM_offset_0_alias:
	.zero		0


//--------------------- .nv.global                --------------------------
	.section	.nv.global,"aw",@nobits
.nv.global:
	.type		_ZN39_INTERNAL_91ebce70_4_k_cu_6ae1dcdd_31354cute1_E,@object
	.size		_ZN39_INTERNAL_91ebce70_4_k_cu_6ae1dcdd_31354cute1_E,(_ZN39_INTERNAL_91ebce70_4_k_cu_6ae1dcdd_31354cuda3std3__45__cpo6cbeginE - _ZN39_INTERNAL_91ebce70_4_k_cu_6ae1dcdd_31354cute1_E)
_ZN39_INTERNAL_91ebce70_4_k_cu_6ae1dcdd_31354cute1_E:
	.zero		1
	.type		_ZN39_INTERNAL_91ebce70_4_k_cu_6ae1dcdd_31354cuda3std3__45__cpo6cbeginE,@object
	.size		_ZN39_INTERNAL_91ebce70_4_k_cu_6ae1dcdd_31354cuda3std3__45__cpo6cbeginE,(_ZN39_INTERNAL_91ebce70_4_k_cu_6ae1dcdd_31354cuda3std3__48in_placeE - _ZN39_INTERNAL_91ebce70_4_k_cu_6ae1dcdd_31354cuda3std3__45__cpo6cbeginE)
_ZN39_INTERNAL_91ebce70_4_k_cu_6ae1dcdd_31354cuda3std3__45__cpo6cbeginE:
	.zero		1
	.type		_ZN39_INTERNAL_91ebce70_4_k_cu_6ae1dcdd_31354cuda3std3__48in_placeE,@object
	.size		_ZN39_INTERNAL_91ebce70_4_k_cu_6ae1dcdd_31354cuda3std3__48in_placeE,(_ZN39_INTERNAL_91ebce70_4_k_cu_6ae1dcdd_31354cuda3std6ranges3__45__cpo9iter_moveE - _ZN39_INTERNAL_91ebce70_4_k_cu_6ae1dcdd_31354cuda3std3__48in_placeE)
_ZN39_INTERNAL_91ebce70_4_k_cu_6ae1dcdd_31354cuda3std3__48in_placeE:
	.zero		1
	.type		_ZN39_INTERNAL_91ebce70_4_k_cu_6ae1dcdd_31354cuda3std6ranges3__45__cpo9iter_moveE,@object
	.size		_ZN39_INTERNAL_91ebce70_4_k_cu_6ae1dcdd_31354cuda3std6ranges3__45__cpo9iter_moveE,(_ZN39_INTERNAL_91ebce70_4_k_cu_6ae1dcdd_31354cuda3std3__45__cpo5beginE - _ZN39_INTERNAL_91ebce70_4_k_cu_6ae1dcdd_31354cuda3std6ranges3__45__cpo9iter_moveE)
_ZN39_INTERNAL_91ebce70_4_k_cu_6ae1dcdd_31354cuda3std6ranges3__45__cpo9iter_moveE:
	.zero		1
	.type		_ZN39_INTERNAL_91ebce70_4_k_cu_6ae1dcdd_31354cuda3std3__45__cpo5beginE,@object
	.size		_ZN39_INTERNAL_91ebce70_4_k_cu_6ae1dcdd_31354cuda3std3__45__cpo5beginE,(_ZN39_INTERNAL_91ebce70_4_k_cu_6ae1dcdd_31354cuda3std3__441_GLOBAL__N__91ebce70_4_k_cu_6ae1dcdd_31356ignoreE - _ZN39_INTERNAL_91ebce70_4_k_cu_6ae1dcdd_31354cuda3std3__45__cpo5beginE)
_ZN39_INTERNAL_91ebce70_4_k_cu_6ae1dcdd_31354cuda3std3__45__cpo5beginE:
	.zero		1
	.type		_ZN39_INTERNAL_91ebce70_4_k_cu_6ae1dcdd_31354cuda3std3__441_GLOBAL__N__91ebce70_4_k_cu_6ae1dcdd_31356ignoreE,@object
	.size		_ZN39_INTERNAL_91ebce70_4_k_cu_6ae1dcdd_31354cuda3std3__441_GLOBAL__N__91ebce70_4_k_cu_6ae1dcdd_31356ignoreE,(_ZN39_INTERNAL_91ebce70_4_k_cu_6ae1dcdd_31354cute7productE - _ZN39_INTERNAL_91ebce70_4_k_cu_6ae1dcdd_31354cuda3std3__441_GLOBAL__N__91ebce70_4_k_cu_6ae1dcdd_31356ignoreE)
_ZN39_INTERNAL_91ebce70_4_k_cu_6ae1dcdd_31354cuda3std3__441_GLOBAL__N__91ebce70_4_k_cu_6ae1dcdd_31356ignoreE:
	.zero		1
	.type		_ZN39_INTERNAL_91ebce70_4_k_cu_6ae1dcdd_31354cute7productE,@object
	.size		_ZN39_INTERNAL_91ebce70_4_k_cu_6ae1dcdd_31354cute7productE,(_ZN39_INTERNAL_91ebce70_4_k_cu_6ae1dcdd_31354cuda3std3__45__cpo3endE - _ZN39_INTERNAL_91ebce70_4_k_cu_6ae1dcdd_31354cute7productE)
_ZN39_INTERNAL_91ebce70_4_k_cu_6ae1dcdd_31354cute7productE:
	.zero		1
	.type		_ZN39_INTERNAL_91ebce70_4_k_cu_6ae1dcdd_31354cuda3std3__45__cpo3endE,@object
	.size		_ZN39_INTERNAL_91ebce70_4_k_cu_6ae1dcdd_31354cuda3std3__45__cpo3endE,(_ZN39_INTERNAL_91ebce70_4_k_cu_6ae1dcdd_31354cuda3std3__419piecewise_constructE - _ZN39_INTERNAL_91ebce70_4_k_cu_6ae1dcdd_31354cuda3std3__45__cpo3endE)
_ZN39_INTERNAL_91ebce70_4_k_cu_6ae1dcdd_31354cuda3std3__45__cpo3endE:
	.zero		1
	.type		_ZN39_INTERNAL_91ebce70_4_k_cu_6ae1dcdd_31354cuda3std3__419piecewise_constructE,@object
	.size		_ZN39_INTERNAL_91ebce70_4_k_cu_6ae1dcdd_31354cuda3std3__419piecewise_constructE,(_ZN39_INTERNAL_91ebce70_4_k_cu_6ae1dcdd_31354cuda3std3__45__cpo4cendE - _ZN39_INTERNAL_91ebce70_4_k_cu_6ae1dcdd_31354cuda3std3__419piecewise_constructE)
_ZN39_INTERNAL_91ebce70_4_k_cu_6ae1dcdd_31354cuda3std3__419piecewise_constructE:
	.zero		1
	.type		_ZN39_INTERNAL_91ebce70_4_k_cu_6ae1dcdd_31354cuda3std3__45__cpo4cendE,@object
	.size		_ZN39_INTERNAL_91ebce70_4_k_cu_6ae1dcdd_31354cuda3std3__45__cpo4cendE,(_ZN39_INTERNAL_91ebce70_4_k_cu_6ae1dcdd_31354cuda3std6ranges3__45__cpo4swapE - _ZN39_INTERNAL_91ebce70_4_k_cu_6ae1dcdd_31354cuda3std3__45__cpo4cendE)
_ZN39_INTERNAL_91ebce70_4_k_cu_6ae1dcdd_31354cuda3std3__45__cpo4cendE:
	.zero		1
	.type		_ZN39_INTERNAL_91ebce70_4_k_cu_6ae1dcdd_31354cuda3std6ranges3__45__cpo4swapE,@object
	.size		_ZN39_INTERNAL_91ebce70_4_k_cu_6ae1dcdd_31354cuda3std6ranges3__45__cpo4swapE,(.L_9 - _ZN39_INTERNAL_91ebce70_4_k_cu_6ae1dcdd_31354cuda3std6ranges3__45__cpo4swapE)
_ZN39_INTERNAL_91ebce70_4_k_cu_6ae1dcdd_31354cuda3std6ranges3__45__cpo4swapE:
	.zero		1
.L_9:


//--------------------- .nv.constant0._ZN7cutlass13device_kernelINS_4fmha6kernel28FmhaKernelTmaWarpSpecializedINS1_10collective30FmhaMainloopTmaWarpSpecializedINS_10bfloat16_tEffN4cute5tupleIJNS7_1CILi128EEENS9_ILi64EEENS9_ILi48EEEEEENS8_IJiNS9_ILi1EEENS8_IJiiEEEEEESG_SG_NS4_14ResidualFusionEJEEENS4_15FmhaFwdEpilogueIS6_fNS8_IJSB_SC_SB_EEEEENS2_23IndividualTileSchedulerEJEEEEEvNT_6ParamsE --------------------------
	.section	.nv.constant0._ZN7cutlass13device_kernelINS_4fmha6kernel28FmhaKernelTmaWarpSpecializedINS1_10collective30FmhaMainloopTmaWarpSpecializedINS_10bfloat16_tEffN4cute5tupleIJNS7_1CILi128EEENS9_ILi64EEENS9_ILi48EEEEEENS8_IJiNS9_ILi1EEENS8_IJiiEEEEEESG_SG_NS4_14ResidualFusionEJEEENS4_15FmhaFwdEpilogueIS6_fNS8_IJSB_SC_SB_EEEEENS2_23IndividualTileSchedulerEJEEEEEvNT_6ParamsE,"a",@progbits
	.sectionflags	@""
	.align	4
.nv.constant0._ZN7cutlass13device_kernelINS_4fmha6kernel28FmhaKernelTmaWarpSpecializedINS1_10collective30FmhaMainloopTmaWarpSpecializedINS_10bfloat16_tEffN4cute5tupleIJNS7_1CILi128EEENS9_ILi64EEENS9_ILi48EEEEEENS8_IJiNS9_ILi1EEENS8_IJiiEEEEEESG_SG_NS4_14ResidualFusionEJEEENS4_15FmhaFwdEpilogueIS6_fNS8_IJSB_SC_SB_EEEEENS2_23IndividualTileSchedulerEJEEEEEvNT_6ParamsE:
	.zero		2688


//--------------------- SYMBOLS --------------------------

	.type		.nv.reservedSmem.offset0,@object
	.size		.nv.reservedSmem.offset0,0x4
	.type		__assertfail,@function
